	.target	sm_90a

	.elftype	@"ET_EXEC"


//--------------------- .note.nv.tkinfo           --------------------------
	.section	.note.nv.tkinfo,"",@"SHT_NOTE"
	.sectionflags	@"SHF_NOTE_NV_TKINFO"
	.tkinfo
        /*0018*/ 	.word	0x00000002
        /*0030*/ 	.string	""
        /*0030*/ 	.string	"ptxas"
        /*0030*/ 	.string	"Cuda compilation tools, release 13.0, V13.0.88"
        /*0030*/ 	.string	"Build cuda_13.0.r13.0/compiler.36424714_0"
        /*0030*/ 	.string	"-v  -suppress-debug-info  -lineinfo  -arch sm_90a "



//--------------------- .note.nv.cuinfo           --------------------------
	.section	.note.nv.cuinfo,"",@"SHT_NOTE"
	.sectionflags	@"SHF_NOTE_NV_CUINFO"
        /*0018*/ 	.short	0x0002
        /*001a*/ 	.short	0x005a
        /*001c*/ 	.short	0x0082
	.zero		2


//--------------------- .nv.info                  --------------------------
	.section	.nv.info,"",@"SHT_CUDA_INFO"
	.align	4


	//----- nvinfo : EIATTR_REGCOUNT
	.align		4
        /*0000*/ 	.byte	0x04, 0x2f
        /*0002*/ 	.short	(.L_1 - .L_0)
	.align		4
.L_0:
        /*0004*/ 	.word	index@(gluon_wgmma)
        /*0008*/ 	.word	0x0000002a


	//----- nvinfo : EIATTR_FRAME_SIZE
	.align		4
.L_1:
        /*000c*/ 	.byte	0x04, 0x11
        /*000e*/ 	.short	(.L_3 - .L_2)
	.align		4
.L_2:
        /*0010*/ 	.word	index@(gluon_wgmma)
        /*0014*/ 	.word	0x00000000


	//----- nvinfo : EIATTR_MIN_STACK_SIZE
	.align		4
.L_3:
        /*0018*/ 	.byte	0x04, 0x12
        /*001a*/ 	.short	(.L_5 - .L_4)
	.align		4
.L_4:
        /*001c*/ 	.word	index@(gluon_wgmma)
        /*0020*/ 	.word	0x00000000
.L_5:


//--------------------- .nv.compat                --------------------------
	.section	.nv.compat,"",@"SHT_CUDA_COMPAT_INFO"
	.align	4
        /*0000*/ 	.byte	0x02, 0x09, 0x01, 0x00, 0x02, 0x02, 0x04, 0x00, 0x02, 0x05, 0x05, 0x00, 0x03, 0x07, 0x01, 0x01
        /*0010*/ 	.byte	0x02, 0x03, 0x03, 0x00, 0x02, 0x06, 0x01, 0x00, 0x04, 0x0b, 0x08, 0x00, 0x00, 0x00, 0x00, 0x00
        /*0020*/ 	.byte	0x00, 0x00, 0x00, 0x00


//--------------------- .nv.info.gluon_wgmma      --------------------------
	.section	.nv.info.gluon_wgmma,"",@"SHT_CUDA_INFO"
	.sectionflags	@""
	.align	4


	//----- nvinfo : EIATTR_CUDA_API_VERSION
	.align		4
        /*0000*/ 	.byte	0x04, 0x37
        /*0002*/ 	.short	(.L_7 - .L_6)
.L_6:
        /*0004*/ 	.word	0x00000082


	//----- nvinfo : EIATTR_KPARAM_INFO
	.align		4
.L_7:
        /*0008*/ 	.byte	0x04, 0x17
        /*000a*/ 	.short	(.L_9 - .L_8)
.L_8:
        /*000c*/ 	.word	0x00000000
        /*0010*/ 	.short	0x000a
        /*0012*/ 	.short	0x0048
        /*0014*/ 	.byte	0x00, 0xf4, 0x21, 0x00


	//----- nvinfo : EIATTR_KPARAM_INFO
	.align		4
.L_9:
        /*0018*/ 	.byte	0x04, 0x17
        /*001a*/ 	.short	(.L_11 - .L_10)
.L_10:
        /*001c*/ 	.word	0x00000000
        /*0020*/ 	.short	0x0009
        /*0022*/ 	.short	0x0040
        /*0024*/ 	.byte	0x00, 0xf4, 0x21, 0x00


	//----- nvinfo : EIATTR_KPARAM_INFO
	.align		4
.L_11:
        /*0028*/ 	.byte	0x04, 0x17
        /*002a*/ 	.short	(.L_13 - .L_12)
.L_12:
        /*002c*/ 	.word	0x00000000
        /*0030*/ 	.short	0x0008
        /*0032*/ 	.short	0x0038
        /*0034*/ 	.byte	0x00, 0xf0, 0x21, 0x00


	//----- nvinfo : EIATTR_KPARAM_INFO
	.align		4
.L_13:
        /*0038*/ 	.byte	0x04, 0x17
        /*003a*/ 	.short	(.L_15 - .L_14)
.L_14:
        /*003c*/ 	.word	0x00000000
        /*0040*/ 	.short	0x0007
        /*0042*/ 	.short	0x0030
        /*0044*/ 	.byte	0x00, 0xf0, 0x21, 0x00


	//----- nvinfo : EIATTR_KPARAM_INFO
	.align		4
.L_15:
        /*0048*/ 	.byte	0x04, 0x17
        /*004a*/ 	.short	(.L_17 - .L_16)
.L_16:
        /*004c*/ 	.word	0x00000000
        /*0050*/ 	.short	0x0006
        /*0052*/ 	.short	0x0028
        /*0054*/ 	.byte	0x00, 0xf0, 0x21, 0x00


	//----- nvinfo : EIATTR_KPARAM_INFO
	.align		4
.L_17:
        /*0058*/ 	.byte	0x04, 0x17
        /*005a*/ 	.short	(.L_19 - .L_18)
.L_18:
        /*005c*/ 	.word	0x00000000
        /*0060*/ 	.short	0x0005
        /*0062*/ 	.short	0x0020
        /*0064*/ 	.byte	0x00, 0xf0, 0x11, 0x00


	//----- nvinfo : EIATTR_KPARAM_INFO
	.align		4
.L_19:
        /*0068*/ 	.byte	0x04, 0x17
        /*006a*/ 	.short	(.L_21 - .L_20)
.L_20:
        /*006c*/ 	.word	0x00000000
        /*0070*/ 	.short	0x0004
        /*0072*/ 	.short	0x001c
        /*0074*/ 	.byte	0x00, 0xf0, 0x11, 0x00


	//----- nvinfo : EIATTR_KPARAM_INFO
	.align		4
.L_21:
        /*0078*/ 	.byte	0x04, 0x17
        /*007a*/ 	.short	(.L_23 - .L_22)
.L_22:
        /*007c*/ 	.word	0x00000000
        /*0080*/ 	.short	0x0003
        /*0082*/ 	.short	0x0018
        /*0084*/ 	.byte	0x00, 0xf0, 0x11, 0x00


	//----- nvinfo : EIATTR_KPARAM_INFO
	.align		4
.L_23:
        /*0088*/ 	.byte	0x04, 0x17
        /*008a*/ 	.short	(.L_25 - .L_24)
.L_24:
        /*008c*/ 	.word	0x00000000
        /*0090*/ 	.short	0x0002
        /*0092*/ 	.short	0x0010
        /*0094*/ 	.byte	0x00, 0xf4, 0x21, 0x00


	//----- nvinfo : EIATTR_KPARAM_INFO
	.align		4
.L_25:
        /*0098*/ 	.byte	0x04, 0x17
        /*009a*/ 	.short	(.L_27 - .L_26)
.L_26:
        /*009c*/ 	.word	0x00000000
        /*00a0*/ 	.short	0x0001
        /*00a2*/ 	.short	0x0008
        /*00a4*/ 	.byte	0x00, 0xf4, 0x21, 0x00


	//----- nvinfo : EIATTR_KPARAM_INFO
	.align		4
.L_27:
        /*00a8*/ 	.byte	0x04, 0x17
        /*00aa*/ 	.short	(.L_29 - .L_28)
.L_28:
        /*00ac*/ 	.word	0x00000000
        /*00b0*/ 	.short	0x0000
        /*00b2*/ 	.short	0x0000
        /*00b4*/ 	.byte	0x00, 0xf4, 0x21, 0x00


	//----- nvinfo : EIATTR_SPARSE_MMA_MASK
	.align		4
.L_29:
        /*00b8*/ 	.byte	0x03, 0x50
        /*00ba*/ 	.short	0x0000


	//----- nvinfo : EIATTR_MAXREG_COUNT
	.align		4
        /*00bc*/ 	.byte	0x03, 0x1b
        /*00be*/ 	.short	0x00ff


	//----- nvinfo : EIATTR_NUM_BARRIERS
	.align		4
        /*00c0*/ 	.byte	0x02, 0x4c
        /*00c2*/ 	.byte	0x01
	.zero		1


	//----- nvinfo : EIATTR_MERCURY_ISA_VERSION
	.align		4
        /*00c4*/ 	.byte	0x03, 0x5f
        /*00c6*/ 	.short	0x0101


	//----- nvinfo : EIATTR_INT_WARP_WIDE_INSTR_OFFSETS
	.align		4
        /*00c8*/ 	.byte	0x04, 0x31
        /*00ca*/ 	.short	(.L_31 - .L_30)


	//   ....[0]....
.L_30:
        /*00cc*/ 	.word	0x000012d0


	//   ....[1]....
        /*00d0*/ 	.word	0x000012f0


	//   ....[2]....
        /*00d4*/ 	.word	0x00001300


	//   ....[3]....
        /*00d8*/ 	.word	0x00001310


	//   ....[4]....
        /*00dc*/ 	.word	0x00001420


	//   ....[5]....
        /*00e0*/ 	.word	0x000016a0


	//   ....[6]....
        /*00e4*/ 	.word	0x000016b0


	//   ....[7]....
        /*00e8*/ 	.word	0x00001730


	//   ....[8]....
        /*00ec*/ 	.word	0x00001740


	//   ....[9]....
        /*00f0*/ 	.word	0x00001b90


	//   ....[10]....
        /*00f4*/ 	.word	0x00001ba0


	//----- nvinfo : EIATTR_COOP_GROUP_MASK_REGIDS
	.align		4
.L_31:
        /*00f8*/ 	.byte	0x04, 0x29
        /*00fa*/ 	.short	(.L_33 - .L_32)


	//   ....[0]....
.L_32:
        /*00fc*/ 	.word	0xffffffff


	//   ....[1]....
        /*0100*/ 	.word	0xffffffff


	//   ....[2]....
        /*0104*/ 	.word	0xffffffff


	//----- nvinfo : EIATTR_COOP_GROUP_INSTR_OFFSETS
	.align		4
.L_33:
        /*0108*/ 	.byte	0x04, 0x28
        /*010a*/ 	.short	(.L_35 - .L_34)


	//   ....[0]....
.L_34:
        /*010c*/ 	.word	0x00000150


	//   ....[1]....
        /*0110*/ 	.word	0x00000720


	//   ....[2]....
        /*0114*/ 	.word	0x00000cd0


	//----- nvinfo : EIATTR_MBARRIER_INSTR_OFFSETS
	.align		4
.L_35:
        /*0118*/ 	.byte	0x04, 0x39
        /*011a*/ 	.short	(.L_37 - .L_36)


	//   ....[0]....
.L_36:
        /*011c*/ 	.word	0x00001450
        /*0120*/ 	.word	0x000000ff
        /*0124*/ 	.word	0x00008000
        /*0128*/ 	.short	0x0100
        /*012a*/ 	.byte	0x10
	.zero		1


	//   ....[1]....
        /*012c*/ 	.word	0x00001470
        /*0130*/ 	.word	0x000000ff
        /*0134*/ 	.word	0x00008008
        /*0138*/ 	.short	0x0100
        /*013a*/ 	.byte	0x10
	.zero		1


	//   ....[2]....
        /*013c*/ 	.word	0x000014a0
        /*0140*/ 	.word	0x000000ff
        /*0144*/ 	.word	0x00008010
        /*0148*/ 	.short	0x0100
        /*014a*/ 	.byte	0x10
	.zero		1


	//   ....[3]....
        /*014c*/ 	.word	0x000014c0
        /*0150*/ 	.word	0x000000ff
        /*0154*/ 	.word	0x00008018
        /*0158*/ 	.short	0x0100
        /*015a*/ 	.byte	0x10
	.zero		1


	//   ....[4]....
        /*015c*/ 	.word	0x00001820
        /*0160*/ 	.word	0x000000ff
        /*0164*/ 	.word	0x00008000
        /*0168*/ 	.short	0x010a
        /*016a*/ 	.byte	0x22
	.zero		1


	//   ....[5]....
        /*016c*/ 	.word	0x00001ad0
        /*0170*/ 	.word	0x000000ff
        /*0174*/ 	.word	0x00008000
        /*0178*/ 	.short	0x0108
        /*017a*/ 	.byte	0x10
	.zero		1


	//   ....[6]....
        /*017c*/ 	.word	0x00001b70
        /*0180*/ 	.word	0x000000ff
        /*0184*/ 	.word	0x00008008
        /*0188*/ 	.short	0x0108
        /*018a*/ 	.byte	0x10
	.zero		1


	//   ....[7]....
        /*018c*/ 	.word	0x00001bd0
        /*0190*/ 	.word	0x000000ff
        /*0194*/ 	.word	0x00008010
        /*0198*/ 	.short	0x0108
        /*019a*/ 	.byte	0x10
	.zero		1


	//   ....[8]....
        /*019c*/ 	.word	0x00001bf0
        /*01a0*/ 	.word	0x000000ff
        /*01a4*/ 	.word	0x00008018
        /*01a8*/ 	.short	0x0108
        /*01aa*/ 	.byte	0x10
	.zero		1


	//   ....[9]....
        /*01ac*/ 	.word	0x00001ca0
        /*01b0*/ 	.word	0x000000ff
        /*01b4*/ 	.word	0x00008000
        /*01b8*/ 	.short	0x010a
        /*01ba*/ 	.byte	0x22
	.zero		1


	//----- nvinfo : EIATTR_NUM_MBARRIERS
	.align		4
.L_37:
        /*01bc*/ 	.byte	0x03, 0x38
        /*01be*/ 	.short	0x0004


	//----- nvinfo : EIATTR_EXIT_INSTR_OFFSETS
	.align		4
        /*01c0*/ 	.byte	0x04, 0x1c
        /*01c2*/ 	.short	(.L_39 - .L_38)


	//   ....[0]....
.L_38:
        /*01c4*/ 	.word	0x00001c90


	//----- nvinfo : EIATTR_REQNTID
	.align		4
.L_39:
        /*01c8*/ 	.byte	0x04, 0x10
        /*01ca*/ 	.short	(.L_41 - .L_40)
.L_40:
        /*01cc*/ 	.word	0x00000100
        /*01d0*/ 	.word	0x00000001
        /*01d4*/ 	.word	0x00000001


	//----- nvinfo : EIATTR_CRS_STACK_SIZE
	.align		4
.L_41:
        /*01d8*/ 	.byte	0x04, 0x1e
        /*01da*/ 	.short	(.L_43 - .L_42)
.L_42:
        /*01dc*/ 	.word	0x00000000


	//----- nvinfo : EIATTR_CBANK_PARAM_SIZE
	.align		4
.L_43:
        /*01e0*/ 	.byte	0x03, 0x19
        /*01e2*/ 	.short	0x0050


	//----- nvinfo : EIATTR_PARAM_CBANK
	.align		4
        /*01e4*/ 	.byte	0x04, 0x0a
        /*01e6*/ 	.short	(.L_45 - .L_44)
	.align		4
.L_44:
        /*01e8*/ 	.word	index@(.nv.constant0.gluon_wgmma)
        /*01ec*/ 	.short	0x0210
        /*01ee*/ 	.short	0x0050


	//----- nvinfo : EIATTR_SW_WAR
	.align		4
.L_45:
        /*01f0*/ 	.byte	0x04, 0x36
        /*01f2*/ 	.short	(.L_47 - .L_46)
.L_46:
        /*01f4*/ 	.word	0x00000008
.L_47:


//--------------------- .nv.callgraph             --------------------------
	.section	.nv.callgraph,"",@"SHT_CUDA_CALLGRAPH"
	.align	4
	.sectionentsize	8
	.align		4
        /*0000*/ 	.word	0x00000000
	.align		4
        /*0004*/ 	.word	0xffffffff
	.align		4
        /*0008*/ 	.word	0x00000000
	.align		4
        /*000c*/ 	.word	0xfffffffe
	.align		4
        /*0010*/ 	.word	0x00000000
	.align		4
        /*0014*/ 	.word	0xfffffffd
	.align		4
        /*0018*/ 	.word	0x00000000
	.align		4
        /*001c*/ 	.word	0xfffffffc


//--------------------- .text.gluon_wgmma         --------------------------
	.section	.text.gluon_wgmma,"ax",@progbits
	.align	128
        .global         gluon_wgmma
        .type           gluon_wgmma,@function
        .size           gluon_wgmma,(.L_x_52 - gluon_wgmma)
        .other          gluon_wgmma,@"STO_CUDA_ENTRY STV_DEFAULT"
gluon_wgmma:
.text.gluon_wgmma:
[----:B------:R-:W-:Y:S01]  /*0000*/  LDC R1, c[0x0][0x28] ;  /* 0x00000a00ff017b82 */ /* 0x000fe20000000800 */
[----:B------:R-:W1:Y:S07]  /*0010*/  S2R R0, SR_TID.X ;  /* 0x0000000000007919 */ /* 0x000e6e0000002100 */
[----:B------:R-:W2:Y:S01]  /*0020*/  S2UR UR4, SR_CgaCtaId ;  /* 0x00000000000479c3 */ /* 0x000ea20000008800 */
[----:B------:R-:W-:Y:S01]  /*0030*/  UMOV UR16, 0x400 ;  /* 0x0000040000107882 */ /* 0x000fe20000000000 */
[----:B------:R-:W-:Y:S01]  /*0040*/  ULDC UR6, c[0x0][0xc] ;  /* 0x0000030000067ab9 */ /* 0x000fe20000000800 */
[----:B------:R-:W-:Y:S01]  /*0050*/  ULDC.64 UR28, c[0x0][0x250] ;  /* 0x00009400001c7ab9 */ /* 0x000fe20000000a00 */
[----:B------:R-:W-:Y:S04]  /*0060*/  BSSY B0, `(.L_x_0) ;  /* 0x000001f000007945 */ /* 0x000fe80003800000 */
[----:B------:R-:W3:Y:S08]  /*0070*/  LDC R2, c[0x0][0x228] ;  /* 0x00008a00ff027b82 */ /* 0x000ef00000000800 */
[----:B------:R-:W4:Y:S08]  /*0080*/  LDC R7, c[0x0][0x230] ;  /* 0x00008c00ff077b82 */ /* 0x000f300000000800 */
[----:B------:R-:W-:Y:S01]  /*0090*/  S2UR UR31, SR_CTAID.Y ;  /* 0x00000000001f79c3 */ /* 0x000fe20000002600 */
[----:B--2---:R-:W-:-:S03]  /*00a0*/  ULEA UR16, UR4, UR16, 0x18 ;  /* 0x0000001004107291 */ /* 0x004fc6000f8ec03f */
[----:B------:R-:W-:Y:S01]  /*00b0*/  ULDC UR4, c[0x0][0x10] ;  /* 0x0000040000047ab9 */ /* 0x000fe20000000800 */
[----:B-1----:R-:W-:-:S03]  /*00c0*/  LOP3.LUT R6, R0, 0xff, RZ, 0xc0, !PT ;  /* 0x000000ff00067812 */ /* 0x002fc600078ec0ff */
[----:B------:R-:W1:Y:S01]  /*00d0*/  S2UR UR5, SR_CTAID.Z ;  /* 0x00000000000579c3 */ /* 0x000e620000002700 */
[----:B---3--:R-:W-:Y:S01]  /*00e0*/  VIADD R2, R2, 0xffffffff ;  /* 0xffffffff02027836 */ /* 0x008fe20000000000 */
[C---:B------:R-:W-:Y:S02]  /*00f0*/  ISETP.GE.U32.AND P0, PT, R6.reuse, 0x20, PT ;  /* 0x000000200600780c */ /* 0x040fe40003f06070 */
[C---:B------:R-:W-:Y:S02]  /*0100*/  ISETP.NE.U32.AND P2, PT, R6.reuse, RZ, PT ;  /* 0x000000ff0600720c */ /* 0x040fe40003f45070 */
[----:B------:R-:W-:Y:S02]  /*0110*/  LEA R10, R6, UR16, 0x2 ;  /* 0x00000010060a7c11 */ /* 0x000fe4000f8e10ff */
[----:B------:R-:W2:Y:S01]  /*0120*/  S2UR UR32, SR_CTAID.X ;  /* 0x00000000002079c3 */ /* 0x000ea20000002500 */
[----:B----4-:R-:W-:-:S06]  /*0130*/  VIADD R11, R7, 0xffffffff ;  /* 0xffffffff070b7836 */ /* 0x010fcc0000000000 */
[----:B------:R3:W-:Y:S01]  /*0140*/  @!P0 STS [R10], RZ ;  /* 0x000000ff0a008388 */ /* 0x0007e20000000800 */
[----:B------:R-:W-:-:S03]  /*0150*/  NOP ;  /* 0x0000000000007918 */ /* 0x000fc60000000000 */
[----:B------:R3:W-:Y:S01]  /*0160*/  @!P2 STS [UR16+0x24], R2 ;  /* 0x00002402ff00a988 */ /* 0x0007e20008000810 */
[----:B-1----:R-:W-:-:S03]  /*0170*/  UIMAD UR4, UR5, UR4, UR31 ;  /* 0x00000004050472a4 */ /* 0x002fc6000f8e021f */
[----:B------:R3:W-:Y:S01]  /*0180*/  @!P2 STS [UR16+0x20], R11 ;  /* 0x0000200bff00a988 */ /* 0x0007e20008000810 */
[----:B--2---:R-:W-:-:S04]  /*0190*/  UIMAD UR4, UR4, UR6, UR32 ;  /* 0x00000006040472a4 */ /* 0x004fc8000f8e0220 */
[----:B------:R-:W-:-:S03]  /*01a0*/  UIMAD UR5, UR4, 0x180, URZ ;  /* 0x00000180040578a4 */ /* 0x000fc6000f8e023f */
[----:B------:R-:W-:Y:S01]  /*01b0*/  UMOV UR4, URZ ;  /* 0x0000003f00047c82 */ /* 0x000fe20008000000 */
[----:B------:R-:W-:-:S04]  /*01c0*/  UIADD3 UR24, UP0, UR5, UR28, URZ ;  /* 0x0000001c05187290 */ /* 0x000fc8000ff1e03f */
[----:B------:R-:W-:Y:S01]  /*01d0*/  ULEA.HI.X.SX32 UR25, UR5, UR29, 0x1, UP0 ;  /* 0x0000001d05197291 */ /* 0x000fe200080f0e3f */
[----:B---3--:R-:W-:Y:S11]  /*01e0*/  @P2 BRA `(.L_x_1) ;  /* 0x0000000000182947 */ /* 0x008ff60003800000 */
[----:B------:R-:W1:Y:S01]  /*01f0*/  LDS R3, [UR16+0x8] ;  /* 0x00000810ff037984 */ /* 0x000e620008000800 */
[----:B------:R-:W2:Y:S01]  /*0200*/  LDC.64 R8, c[0x0][0x210] ;  /* 0x00008400ff087b82 */ /* 0x000ea20000000a00 */
[----:B------:R-:W-:Y:S02]  /*0210*/  IMAD.MOV.U32 R4, RZ, RZ, 0x70 ;  /* 0x00000070ff047424 */ /* 0x000fe400078e00ff */
[----:B--2---:R2:W-:Y:S03]  /*0220*/  STS.64 [UR16], R8 ;  /* 0x00000008ff007988 */ /* 0x0045e60008000a10 */
[----:B-1----:R-:W-:-:S05]  /*0230*/  LOP3.LUT R3, R3, 0x10, R4, 0xd8, !PT ;  /* 0x0000001003037812 */ /* 0x002fca00078ed804 */
[----:B------:R2:W-:Y:S02]  /*0240*/  STS [UR16+0x8], R3 ;  /* 0x00000803ff007988 */ /* 0x0005e40008000810 */
.L_x_1:
[----:B------:R-:W-:Y:S05]  /*0250*/  BSYNC B0 ;  /* 0x0000000000007941 */ /* 0x000fea0003800000 */
.L_x_0:
[----:B------:R-:W-:Y:S04]  /*0260*/  BSSY B0, `(.L_x_2) ;  /* 0x000000a000007945 */ /* 0x000fe80003800000 */
[----:B------:R-:W-:Y:S05]  /*0270*/  @P2 BRA `(.L_x_3) ;  /* 0x0000000000202947 */ /* 0x000fea0003800000 */
[----:B--2---:R-:W1:Y:S01]  /*0280*/  LDS R3, [UR16+0x34] ;  /* 0x00003410ff037984 */ /* 0x004e620008000800 */
[----:B------:R-:W-:Y:S02]  /*0290*/  IMAD.MOV.U32 R4, RZ, RZ, 0x1f000000 ;  /* 0x1f000000ff047424 */ /* 0x000fe400078e00ff */
[----:B------:R-:W-:Y:S01]  /*02a0*/  @!P2 IMAD.MOV.U32 R5, RZ, RZ, 0x3f ;  /* 0x0000003fff05a424 */ /* 0x000fe200078e00ff */
[----:B------:R-:W2:Y:S02]  /*02b0*/  @!P2 LDS R8, [UR16+0x38] ;  /* 0x00003810ff08a984 */ /* 0x000ea40008000800 */
[----:B-1----:R-:W-:Y:S02]  /*02c0*/  LOP3.LUT R3, R3, 0xff000000, R4, 0xb8, !PT ;  /* 0xff00000003037812 */ /* 0x002fe400078eb804 */
[----:B--2---:R-:W-:-:S03]  /*02d0*/  @!P2 LOP3.LUT R4, R8, 0xff, R5, 0xb8, !PT ;  /* 0x000000ff0804a812 */ /* 0x004fc600078eb805 */
[----:B------:R1:W-:Y:S04]  /*02e0*/  STS [UR16+0x34], R3 ;  /* 0x00003403ff007988 */ /* 0x0003e80008000810 */
[----:B------:R1:W-:Y:S02]  /*02f0*/  @!P2 STS [UR16+0x38], R4 ;  /* 0x00003804ff00a988 */ /* 0x0003e40008000810 */
.L_x_3:
[----:B------:R-:W-:Y:S05]  /*0300*/  BSYNC B0 ;  /* 0x0000000000007941 */ /* 0x000fea0003800000 */
.L_x_2:
[----:B------:R-:W-:Y:S04]  /*0310*/  BSSY B0, `(.L_x_4) ;  /* 0x000000e000007945 */ /* 0x000fe80003800000 */
[----:B------:R-:W-:Y:S05]  /*0320*/  @P2 BRA `(.L_x_5) ;  /* 0x0000000000302947 */ /* 0x000fea0003800000 */
[----:B-1----:R-:W1:Y:S01]  /*0330*/  LDS R4, [UR16+0x34] ;  /* 0x00003410ff047984 */ /* 0x002e620008000800 */
[----:B------:R-:W3:Y:S03]  /*0340*/  LDC.64 R12, c[0x0][0x238] ;  /* 0x00008e00ff0c7b82 */ /* 0x000ee60000000a00 */
[----:B--2---:R-:W2:Y:S01]  /*0350*/  LDS R3, [UR16+0x1c] ;  /* 0x00001c10ff037984 */ /* 0x004ea20008000800 */
[C---:B---3--:R-:W-:Y:S01]  /*0360*/  SHF.L.U64.HI R8, R12.reuse, 0x1, R13 ;  /* 0x000000010c087819 */ /* 0x048fe2000001020d */
[----:B------:R-:W-:-:S03]  /*0370*/  IMAD.SHL.U32 R5, R12, 0x2, RZ ;  /* 0x000000020c057824 */ /* 0x000fc600078e00ff */
[--C-:B------:R-:W-:Y:S02]  /*0380*/  SHF.R.U32.HI R12, RZ, 0x4, R8.reuse ;  /* 0x00000004ff0c7819 */ /* 0x100fe40000011608 */
[----:B------:R-:W-:-:S05]  /*0390*/  SHF.R.U64 R5, R5, 0x4, R8 ;  /* 0x0000000405057819 */ /* 0x000fca0000001208 */
[----:B------:R3:W-:Y:S01]  /*03a0*/  STS [UR16+0xc], R5 ;  /* 0x00000c05ff007988 */ /* 0x0007e20008000810 */
[----:B-1----:R-:W-:Y:S02]  /*03b0*/  LOP3.LUT R4, R4, 0x7, RZ, 0xb8, !PT ;  /* 0x0000000704047812 */ /* 0x002fe400078eb8ff */
[----:B--2---:R-:W-:-:S03]  /*03c0*/  LOP3.LUT R3, R3, 0xf, R12, 0xb8, !PT ;  /* 0x0000000f03037812 */ /* 0x004fc600078eb80c */
[----:B------:R3:W-:Y:S04]  /*03d0*/  STS [UR16+0x34], R4 ;  /* 0x00003404ff007988 */ /* 0x0007e80008000810 */
[----:B------:R3:W-:Y:S02]  /*03e0*/  STS [UR16+0x1c], R3 ;  /* 0x00001c03ff007988 */ /* 0x0007e40008000810 */
.L_x_5:
[----:B------:R-:W-:Y:S05]  /*03f0*/  BSYNC B0 ;  /* 0x0000000000007941 */ /* 0x000fea0003800000 */
.L_x_4:
[----:B------:R-:W-:Y:S04]  /*0400*/  BSSY B1, `(.L_x_6) ;  /* 0x000001a000017945 */ /* 0x000fe80003800000 */
[----:B------:R-:W-:Y:S04]  /*0410*/  BSSY B0, `(.L_x_7) ;  /* 0x0000015000007945 */ /* 0x000fe80003800000 */
[----:B------:R-:W-:Y:S05]  /*0420*/  @P2 BRA `(.L_x_8) ;  /* 0x0000000000202947 */ /* 0x000fea0003800000 */
[----:B-123--:R-:W1:Y:S02]  /*0430*/  LDS R3, [UR16+0x34] ;  /* 0x00003410ff037984 */ /* 0x00ee640008000800 */
[----:B-1----:R-:W-:-:S05]  /*0440*/  LOP3.LUT R3, R3, 0x38, RZ, 0xb8, !PT ;  /* 0x0000003803037812 */ /* 0x002fca00078eb8ff */
[----:B------:R1:W-:Y:S01]  /*0450*/  STS [UR16+0x34], R3 ;  /* 0x00003403ff007988 */ /* 0x0003e20008000810 */
[----:B------:R-:W-:Y:S05]  /*0460*/  @P2 BRA `(.L_x_9) ;  /* 0x0000000000202947 */ /* 0x000fea0003800000 */
[----:B-1----:R-:W1:Y:S01]  /*0470*/  LDS R3, [UR16+0x8] ;  /* 0x00000810ff037984 */ /* 0x002e620008000800 */
[----:B------:R-:W-:-:S05]  /*0480*/  IMAD.MOV.U32 R4, RZ, RZ, 0x780 ;  /* 0x00000780ff047424 */ /* 0x000fca00078e00ff */
[----:B-1----:R-:W-:-:S05]  /*0490*/  LOP3.LUT R3, R3, 0x300, R4, 0xd8, !PT ;  /* 0x0000030003037812 */ /* 0x002fca00078ed804 */
[----:B------:R4:W-:Y:S02]  /*04a0*/  STS [UR16+0x8], R3 ;  /* 0x00000803ff007988 */ /* 0x0009e40008000810 */
.L_x_8:
[----:B------:R-:W-:Y:S05]  /*04b0*/  @P2 BRA `(.L_x_10) ;  /* 0x0000000000282947 */ /* 0x000fea0003800000 */
[----:B-1234-:R-:W1:Y:S02]  /*04c0*/  LDS R3, [UR16+0x8] ;  /* 0x00000810ff037984 */ /* 0x01ee640008000800 */
[----:B-1----:R-:W-:-:S05]  /*04d0*/  LOP3.LUT R3, R3, 0x1800, RZ, 0xb8, !PT ;  /* 0x0000180003037812 */ /* 0x002fca00078eb8ff */
[----:B------:R2:W-:Y:S02]  /*04e0*/  STS [UR16+0x8], R3 ;  /* 0x00000803ff007988 */ /* 0x0005e40008000810 */
.L_x_9:
[----:B------:R-:W-:Y:S05]  /*04f0*/  @P2 BREAK B0 ;  /* 0x0000000000002942 */ /* 0x000fea0003800000 */
[----:B------:R-:W-:Y:S05]  /*0500*/  @P2 BRA `(.L_x_11) ;  /* 0x0000000000242947 */ /* 0x000fea0003800000 */
[----:B------:R-:W3:Y:S01]  /*0510*/  LDS R4, [UR16+0x8] ;  /* 0x00000810ff047984 */ /* 0x000ee20008000800 */
[----:B-12---:R-:W-:-:S05]  /*0520*/  IMAD.MOV.U32 R3, RZ, RZ, 0x6000 ;  /* 0x00006000ff037424 */ /* 0x006fca00078e00ff */
[----:B---3--:R-:W-:-:S04]  /*0530*/  LOP3.LUT R3, R4, 0x4000, R3, 0xd8, !PT ;  /* 0x0000400004037812 */ /* 0x008fc800078ed803 */
[----:B------:R-:W-:-:S05]  /*0540*/  LOP3.LUT R3, R3, 0x400000, RZ, 0xb8, !PT ;  /* 0x0040000003037812 */ /* 0x000fca00078eb8ff */
[----:B------:R5:W-:Y:S02]  /*0550*/  STS [UR16+0x8], R3 ;  /* 0x00000803ff007988 */ /* 0x000be40008000810 */
.L_x_10:
[----:B------:R-:W-:Y:S05]  /*0560*/  BSYNC B0 ;  /* 0x0000000000007941 */ /* 0x000fea0003800000 */
.L_x_7:
[----:B-12345:R-:W1:Y:S02]  /*0570*/  @!P2 LDS R3, [UR16+0x8] ;  /* 0x00000810ff03a984 */ /* 0x03ee640008000800 */
[----:B-1----:R-:W-:-:S05]  /*0580*/  @!P2 LOP3.LUT R3, R3, 0x8000, RZ, 0xb8, !PT ;  /* 0x000080000303a812 */ /* 0x002fca00078eb8ff */
[----:B------:R3:W-:Y:S02]  /*0590*/  @!P2 STS [UR16+0x8], R3 ;  /* 0x00000803ff00a988 */ /* 0x0007e40008000810 */
.L_x_11:
[----:B------:R-:W-:Y:S05]  /*05a0*/  BSYNC B1 ;  /* 0x0000000000017941 */ /* 0x000fea0003800000 */
.L_x_6:
[----:B------:R-:W-:Y:S05]  /*05b0*/  WARPSYNC.ALL ;  /* 0x0000000000007948 */ /* 0x000fea0003800000 */
[----:B-123--:R-:W1:Y:S02]  /*05c0*/  LDC R3, c[0x0][0x22c] ;  /* 0x00008b00ff037b82 */ /* 0x00ee640000000800 */
[----:B-1----:R-:W-:Y:S01]  /*05d0*/  VIADD R3, R3, 0xffffffff ;  /* 0xffffffff03037836 */ /* 0x002fe20000000000 */
[----:B------:R-:W-:Y:S06]  /*05e0*/  @P0 BRA `(.L_x_12) ;  /* 0x0000000000280947 */ /* 0x000fec0003800000 */
[----:B------:R-:W1:Y:S01]  /*05f0*/  S2R R4, SR_LANEID ;  /* 0x0000000000047919 */ /* 0x000e620000000000 */
[----:B------:R-:W-:Y:S05]  /*0600*/  WARPSYNC.ALL ;  /* 0x0000000000007948 */ /* 0x000fea0003800000 */
[----:B-1----:R-:W-:-:S05]  /*0610*/  IMAD.SHL.U32 R8, R4, 0x4, RZ ;  /* 0x0000000404087824 */ /* 0x002fca00078e00ff */
[----:B------:R-:W1:Y:S01]  /*0620*/  LDS R9, [R8+UR16] ;  /* 0x0000001008097984 */ /* 0x000e620008000800 */
[----:B------:R-:W-:-:S05]  /*0630*/  IADD3 R4, P1, R8, UR24, RZ ;  /* 0x0000001808047c10 */ /* 0x000fca000ff3e0ff */
[----:B------:R-:W-:-:S05]  /*0640*/  IMAD.X R5, RZ, RZ, UR25, P1 ;  /* 0x00000019ff057e24 */ /* 0x000fca00088e06ff */
[----:B-1----:R1:W2:Y:S01]  /*0650*/  ATOMG.E.EXCH.STRONG.GPU PT, RZ, [R4], R9 ;  /* 0x0000000904ff73a8 */ /* 0x0022a200041ee100 */
[----:B------:R-:W-:-:S04]  /*0660*/  DEPBAR {5,4,3,2,1,0} ;  /* 0x0000003f0000791a */ /* 0x000fc80000000000 */
[----:B------:R1:W-:Y:S01]  /*0670*/  UTMACCTL.IV [UR24] ;  /* 0x00000000180079b9 */ /* 0x0003e20008000000 */
[----:B------:R-:W-:Y:S01]  /*0680*/  NOP ;  /* 0x0000000000007918 */ /* 0x000fe20000000000 */
.L_x_12:
[----:B------:R-:W-:Y:S05]  /*0690*/  @P0 BRA `(.L_x_13) ;  /* 0x00000000000c0947 */ /* 0x000fea0003800000 */
[----:B------:R0:W-:Y:S01]  /*06a0*/  UTMACMDFLUSH ;  /* 0x00000000000079b7 */ /* 0x0001e20000000000 */
[----:B------:R-:W-:Y:S05]  /*06b0*/  @P0 BRA `(.L_x_13) ;  /* 0x0000000000040947 */ /* 0x000fea0003800000 */
[----:B------:R-:W-:-:S04]  /*06c0*/  DEPBAR.LE SB0, 0x0 ;  /* 0x000080000000791a */ /* 0x000fc80000000000 */
.L_x_13:
[----:B------:R-:W-:Y:S05]  /*06d0*/  WARPSYNC.ALL ;  /* 0x0000000000007948 */ /* 0x000fea0003800000 */
[----:B--2---:R-:W-:Y:S06]  /*06e0*/  BAR.SYNC.DEFER_BLOCKING 0x0 ;  /* 0x0000000000007b1d */ /* 0x004fec0000010000 */
[----:B------:R-:W-:Y:S02]  /*06f0*/  BSSY B1, `(.L_x_14) ;  /* 0x000000b000017945 */ /* 0x000fe40003800000 */
[----:B------:R-:W-:Y:S06]  /*0700*/  BAR.SYNC.DEFER_BLOCKING 0x0 ;  /* 0x0000000000007b1d */ /* 0x000fec0000010000 */
[----:B------:R2:W-:Y:S01]  /*0710*/  @!P0 STS [R10], RZ ;  /* 0x000000ff0a008388 */ /* 0x0005e20000000800 */
[----:B------:R-:W-:Y:S01]  /*0720*/  NOP ;  /* 0x0000000000007918 */ /* 0x000fe20000000000 */
[----:B------:R-:W-:Y:S05]  /*0730*/  @P2 BRA `(.L_x_15) ;  /* 0x0000000000182947 */ /* 0x000fea0003800000 */
[----:B-1----:R-:W1:Y:S01]  /*0740*/  LDS R4, [UR16+0x8] ;  /* 0x00000810ff047984 */ /* 0x002e620008000800 */
[----:B------:R-:W3:Y:S01]  /*0750*/  LDC.64 R8, c[0x0][0x218] ;  /* 0x00008600ff087b82 */ /* 0x000ee20000000a00 */
[----:B------:R-:W-:Y:S02]  /*0760*/  IMAD.MOV.U32 R5, RZ, RZ, 0x70 ;  /* 0x00000070ff057424 */ /* 0x000fe400078e00ff */
[----:B---3--:R3:W-:Y:S03]  /*0770*/  STS.64 [UR16], R8 ;  /* 0x00000008ff007988 */ /* 0x0087e60008000a10 */
[----:B-1----:R-:W-:-:S05]  /*0780*/  LOP3.LUT R4, R4, 0x10, R5, 0xd8, !PT ;  /* 0x0000001004047812 */ /* 0x002fca00078ed805 */
[----:B------:R3:W-:Y:S02]  /*0790*/  STS [UR16+0x8], R4 ;  /* 0x00000804ff007988 */ /* 0x0007e40008000810 */
.L_x_15:
[----:B-1----:R-:W-:Y:S05]  /*07a0*/  BSYNC B1 ;  /* 0x0000000000017941 */ /* 0x002fea0003800000 */
.L_x_14:
[----:B------:R-:W-:Y:S04]  /*07b0*/  BSSY B1, `(.L_x_16) ;  /* 0x000000a000017945 */ /* 0x000fe80003800000 */
[----:B------:R-:W-:Y:S05]  /*07c0*/  @P2 BRA `(.L_x_17) ;  /* 0x0000000000202947 */ /* 0x000fea0003800000 */
[----:B---3--:R-:W1:Y:S01]  /*07d0*/  LDS R4, [UR16+0x34] ;  /* 0x00003410ff047984 */ /* 0x008e620008000800 */
[----:B------:R-:W-:Y:S02]  /*07e0*/  IMAD.MOV.U32 R5, RZ, RZ, 0x3f000000 ;  /* 0x3f000000ff057424 */ /* 0x000fe400078e00ff */
[----:B------:R-:W-:Y:S01]  /*07f0*/  @!P2 IMAD.MOV.U32 R8, RZ, RZ, 0x1f ;  /* 0x0000001fff08a424 */ /* 0x000fe200078e00ff */
[----:B------:R-:W3:Y:S02]  /*0800*/  @!P2 LDS R9, [UR16+0x38] ;  /* 0x00003810ff09a984 */ /* 0x000ee40008000800 */
[----:B-1----:R-:W-:Y:S02]  /*0810*/  LOP3.LUT R4, R4, 0xff000000, R5, 0xb8, !PT ;  /* 0xff00000004047812 */ /* 0x002fe400078eb805 */
[----:B---3--:R-:W-:-:S03]  /*0820*/  @!P2 LOP3.LUT R5, R9, 0xff, R8, 0xb8, !PT ;  /* 0x000000ff0905a812 */ /* 0x008fc600078eb808 */
[----:B------:R1:W-:Y:S04]  /*0830*/  STS [UR16+0x34], R4 ;  /* 0x00003404ff007988 */ /* 0x0003e80008000810 */
[----:B------:R1:W-:Y:S02]  /*0840*/  @!P2 STS [UR16+0x38], R5 ;  /* 0x00003805ff00a988 */ /* 0x0003e40008000810 */
.L_x_17:
[----:B------:R-:W-:Y:S05]  /*0850*/  BSYNC B1 ;  /* 0x0000000000017941 */ /* 0x000fea0003800000 */
.L_x_16:
[----:B------:R-:W-:Y:S04]  /*0860*/  BSSY B1, `(.L_x_18) ;  /* 0x0000004000017945 */ /* 0x000fe80003800000 */
[----:B------:R-:W-:Y:S05]  /*0870*/  @P2 BRA `(.L_x_19) ;  /* 0x0000000000082947 */ /* 0x000fea0003800000 */
[----:B------:R4:W-:Y:S04]  /*0880*/  STS [UR16+0x24], R11 ;  /* 0x0000240bff007988 */ /* 0x0009e80008000810 */
[----:B------:R4:W-:Y:S02]  /*0890*/  STS [UR16+0x20], R3 ;  /* 0x00002003ff007988 */ /* 0x0009e40008000810 */
.L_x_19:
[----:B------:R-:W-:Y:S05]  /*08a0*/  BSYNC B1 ;  /* 0x0000000000017941 */ /* 0x000fea0003800000 */
.L_x_18:
[----:B------:R-:W-:Y:S04]  /*08b0*/  BSSY B1, `(.L_x_20) ;  /* 0x000000e000017945 */ /* 0x000fe80003800000 */
[----:B------:R-:W-:Y:S05]  /*08c0*/  @P2 BRA `(.L_x_21) ;  /* 0x0000000000302947 */ /* 0x000fea0003800000 */
[----:B-1----:R-:W1:Y:S01]  /*08d0*/  LDS R5, [UR16+0x34] ;  /* 0x00003410ff057984 */ /* 0x002e620008000800 */
[----:B---3--:R-:W3:Y:S03]  /*08e0*/  LDC.64 R8, c[0x0][0x240] ;  /* 0x00009000ff087b82 */ /* 0x008ee60000000a00 */
[----:B------:R-:W5:Y:S01]  /*08f0*/  LDS R4, [UR16+0x1c] ;  /* 0x00001c10ff047984 */ /* 0x000f620008000800 */
[C---:B---3--:R-:W-:Y:S01]  /*0900*/  SHF.L.U64.HI R9, R8.reuse, 0x1, R9 ;  /* 0x0000000108097819 */ /* 0x048fe20000010209 */
[----:B------:R-:W-:-:S03]  /*0910*/  IMAD.SHL.U32 R8, R8, 0x2, RZ ;  /* 0x0000000208087824 */ /* 0x000fc600078e00ff */
[--C-:B----4-:R-:W-:Y:S02]  /*0920*/  SHF.R.U32.HI R11, RZ, 0x4, R9.reuse ;  /* 0x00000004ff0b7819 */ /* 0x110fe40000011609 */
[----:B------:R-:W-:-:S05]  /*0930*/  SHF.R.U64 R8, R8, 0x4, R9 ;  /* 0x0000000408087819 */ /* 0x000fca0000001209 */
[----:B------:R3:W-:Y:S01]  /*0940*/  STS [UR16+0xc], R8 ;  /* 0x00000c08ff007988 */ /* 0x0007e20008000810 */
[----:B-1----:R-:W-:Y:S02]  /*0950*/  LOP3.LUT R5, R5, 0x7, RZ, 0xb8, !PT ;  /* 0x0000000705057812 */ /* 0x002fe400078eb8ff */
[----:B-----5:R-:W-:-:S03]  /*0960*/  LOP3.LUT R4, R4, 0xf, R11, 0xb8, !PT ;  /* 0x0000000f04047812 */ /* 0x020fc600078eb80b */
[----:B------:R3:W-:Y:S04]  /*0970*/  STS [UR16+0x34], R5 ;  /* 0x00003405ff007988 */ /* 0x0007e80008000810 */
[----:B------:R3:W-:Y:S02]  /*0980*/  STS [UR16+0x1c], R4 ;  /* 0x00001c04ff007988 */ /* 0x0007e40008000810 */
.L_x_21:
[----:B------:R-:W-:Y:S05]  /*0990*/  BSYNC B1 ;  /* 0x0000000000017941 */ /* 0x000fea0003800000 */
.L_x_20:
[----:B------:R-:W-:Y:S04]  /*09a0*/  BSSY B2, `(.L_x_22) ;  /* 0x000001a000027945 */ /* 0x000fe80003800000 */
[----:B------:R-:W-:Y:S04]  /*09b0*/  BSSY B1, `(.L_x_23) ;  /* 0x0000015000017945 */ /* 0x000fe80003800000 */
[----:B------:R-:W-:Y:S05]  /*09c0*/  @P2 BRA `(.L_x_24) ;  /* 0x0000000000202947 */ /* 0x000fea0003800000 */
[----:B-1-3--:R-:W1:Y:S02]  /*09d0*/  LDS R4, [UR16+0x34] ;  /* 0x00003410ff047984 */ /* 0x00ae640008000800 */
[----:B-1----:R-:W-:-:S05]  /*09e0*/  LOP3.LUT R4, R4, 0x38, RZ, 0xb8, !PT ;  /* 0x0000003804047812 */ /* 0x002fca00078eb8ff */
[----:B------:R1:W-:Y:S01]  /*09f0*/  STS [UR16+0x34], R4 ;  /* 0x00003404ff007988 */ /* 0x0003e20008000810 */
[----:B------:R-:W-:Y:S05]  /*0a00*/  @P2 BRA `(.L_x_25) ;  /* 0x0000000000202947 */ /* 0x000fea0003800000 */
[----:B-1----:R-:W1:Y:S01]  /*0a10*/  LDS R4, [UR16+0x8] ;  /* 0x00000810ff047984 */ /* 0x002e620008000800 */
[----:B------:R-:W-:-:S05]  /*0a20*/  IMAD.MOV.U32 R5, RZ, RZ, 0x780 ;  /* 0x00000780ff057424 */ /* 0x000fca00078e00ff */
[----:B-1----:R-:W-:-:S05]  /*0a30*/  LOP3.LUT R4, R4, 0x300, R5, 0xd8, !PT ;  /* 0x0000030004047812 */ /* 0x002fca00078ed805 */
[----:B------:R5:W-:Y:S02]  /*0a40*/  STS [UR16+0x8], R4 ;  /* 0x00000804ff007988 */ /* 0x000be40008000810 */
.L_x_24:
[----:B------:R-:W-:Y:S05]  /*0a50*/  @P2 BRA `(.L_x_26) ;  /* 0x0000000000282947 */ /* 0x000fea0003800000 */
[----:B-1-3-5:R-:W1:Y:S02]  /*0a60*/  LDS R4, [UR16+0x8] ;  /* 0x00000810ff047984 */ /* 0x02ae640008000800 */
[----:B-1----:R-:W-:-:S05]  /*0a70*/  LOP3.LUT R4, R4, 0x1800, RZ, 0xb8, !PT ;  /* 0x0000180004047812 */ /* 0x002fca00078eb8ff */
[----:B------:R3:W-:Y:S02]  /*0a80*/  STS [UR16+0x8], R4 ;  /* 0x00000804ff007988 */ /* 0x0007e40008000810 */
.L_x_25:
[----:B------:R-:W-:Y:S05]  /*0a90*/  @P2 BREAK B1 ;  /* 0x0000000000012942 */ /* 0x000fea0003800000 */
[----:B------:R-:W-:Y:S05]  /*0aa0*/  @P2 BRA `(.L_x_27) ;  /* 0x0000000000242947 */ /* 0x000fea0003800000 */
[----:B-1-3--:R-:W1:Y:S01]  /*0ab0*/  LDS R4, [UR16+0x8] ;  /* 0x00000810ff047984 */ /* 0x00ae620008000800 */
[----:B------:R-:W-:-:S05]  /*0ac0*/  IMAD.MOV.U32 R5, RZ, RZ, 0x6000 ;  /* 0x00006000ff057424 */ /* 0x000fca00078e00ff */
[----:B-1----:R-:W-:-:S04]  /*0ad0*/  LOP3.LUT R4, R4, 0x6000, R5, 0xd8, !PT ;  /* 0x0000600004047812 */ /* 0x002fc800078ed805 */
[----:B------:R-:W-:-:S05]  /*0ae0*/  LOP3.LUT R4, R4, 0x400000, RZ, 0xb8, !PT ;  /* 0x0040000004047812 */ /* 0x000fca00078eb8ff */
[----:B------:R1:W-:Y:S02]  /*0af0*/  STS [UR16+0x8], R4 ;  /* 0x00000804ff007988 */ /* 0x0003e40008000810 */
.L_x_26:
[----:B------:R-:W-:Y:S05]  /*0b00*/  BSYNC B1 ;  /* 0x0000000000017941 */ /* 0x000fea0003800000 */
.L_x_23:
[----:B-1-3-5:R-:W1:Y:S02]  /*0b10*/  @!P2 LDS R4, [UR16+0x8] ;  /* 0x00000810ff04a984 */ /* 0x02ae640008000800 */
[----:B-1----:R-:W-:-:S05]  /*0b20*/  @!P2 LOP3.LUT R4, R4, 0x8000, RZ, 0xb8, !PT ;  /* 0x000080000404a812 */ /* 0x002fca00078eb8ff */
[----:B------:R5:W-:Y:S02]  /*0b30*/  @!P2 STS [UR16+0x8], R4 ;  /* 0x00000804ff00a988 */ /* 0x000be40008000810 */
.L_x_27:
[----:B------:R-:W-:Y:S05]  /*0b40*/  BSYNC B2 ;  /* 0x0000000000027941 */ /* 0x000fea0003800000 */
.L_x_22:
[----:B------:R-:W-:Y:S05]  /*0b50*/  WARPSYNC.ALL ;  /* 0x0000000000007948 */ /* 0x000fea0003800000 */
[----:B------:R-:W-:-:S04]  /*0b60*/  UIADD3 UR27, UR5, 0x80, URZ ;  /* 0x00000080051b7890 */ /* 0x000fc8000fffe03f */
[----:B------:R-:W-:-:S04]  /*0b70*/  UIADD3 UR26, UP0, UR27, UR28, URZ ;  /* 0x0000001c1b1a7290 */ /* 0x000fc8000ff1e03f */
[----:B------:R-:W-:Y:S01]  /*0b80*/  ULEA.HI.X.SX32 UR27, UR27, UR29, 0x1, UP0 ;  /* 0x0000001d1b1b7291 */ /* 0x000fe200080f0e3f */
[----:B------:R-:W-:Y:S11]  /*0b90*/  @P0 BRA `(.L_x_28) ;  /* 0x0000000000280947 */ /* 0x000ff60003800000 */
[----:B-1-3-5:R-:W1:Y:S01]  /*0ba0*/  S2R R4, SR_LANEID ;  /* 0x0000000000047919 */ /* 0x02ae620000000000 */
[----:B------:R-:W-:Y:S05]  /*0bb0*/  WARPSYNC.ALL ;  /* 0x0000000000007948 */ /* 0x000fea0003800000 */
[----:B-1----:R-:W-:-:S05]  /*0bc0*/  IMAD.SHL.U32 R8, R4, 0x4, RZ ;  /* 0x0000000404087824 */ /* 0x002fca00078e00ff */
[----:B------:R-:W1:Y:S01]  /*0bd0*/  LDS R9, [R8+UR16] ;  /* 0x0000001008097984 */ /* 0x000e620008000800 */
[----:B------:R-:W-:-:S05]  /*0be0*/  IADD3 R4, P1, R8, UR26, RZ ;  /* 0x0000001a08047c10 */ /* 0x000fca000ff3e0ff */
[----:B------:R-:W-:-:S05]  /*0bf0*/  IMAD.X R5, RZ, RZ, UR27, P1 ;  /* 0x0000001bff057e24 */ /* 0x000fca00088e06ff */
[----:B-1----:R1:W3:Y:S01]  /*0c00*/  ATOMG.E.EXCH.STRONG.GPU PT, RZ, [R4], R9 ;  /* 0x0000000904ff73a8 */ /* 0x0022e200041ee100 */
[----:B------:R-:W-:-:S04]  /*0c10*/  DEPBAR {5,4,3,2,1,0} ;  /* 0x0000003f0000791a */ /* 0x000fc80000000000 */
[----:B------:R1:W-:Y:S01]  /*0c20*/  UTMACCTL.IV [UR26] ;  /* 0x000000001a0079b9 */ /* 0x0003e20008000000 */
[----:B------:R-:W-:Y:S01]  /*0c30*/  NOP ;  /* 0x0000000000007918 */ /* 0x000fe20000000000 */
.L_x_28:
[----:B------:R-:W-:Y:S05]  /*0c40*/  @P0 BRA `(.L_x_29) ;  /* 0x00000000000c0947 */ /* 0x000fea0003800000 */
[----:B------:R0:W-:Y:S01]  /*0c50*/  UTMACMDFLUSH ;  /* 0x00000000000079b7 */ /* 0x0001e20000000000 */
[----:B------:R-:W-:Y:S05]  /*0c60*/  @P0 BRA `(.L_x_29) ;  /* 0x0000000000040947 */ /* 0x000fea0003800000 */
[----:B------:R-:W-:-:S04]  /*0c70*/  DEPBAR.LE SB0, 0x0 ;  /* 0x000080000000791a */ /* 0x000fc80000000000 */
.L_x_29:
[----:B------:R-:W-:Y:S05]  /*0c80*/  WARPSYNC.ALL ;  /* 0x0000000000007948 */ /* 0x000fea0003800000 */
[----:B---3--:R-:W-:Y:S06]  /*0c90*/  BAR.SYNC.DEFER_BLOCKING 0x0 ;  /* 0x0000000000007b1d */ /* 0x008fec0000010000 */
[----:B------:R-:W-:Y:S02]  /*0ca0*/  BSSY B2, `(.L_x_30) ;  /* 0x000000b000027945 */ /* 0x000fe40003800000 */
[----:B------:R-:W-:Y:S06]  /*0cb0*/  BAR.SYNC.DEFER_BLOCKING 0x0 ;  /* 0x0000000000007b1d */ /* 0x000fec0000010000 */
[----:B------:R3:W-:Y:S01]  /*0cc0*/  @!P0 STS [R10], RZ ;  /* 0x000000ff0a008388 */ /* 0x0007e20000000800 */
[----:B------:R-:W-:Y:S01]  /*0cd0*/  NOP ;  /* 0x0000000000007918 */ /* 0x000fe20000000000 */
[----:B------:R-:W-:Y:S05]  /*0ce0*/  @P2 BRA `(.L_x_31) ;  /* 0x0000000000182947 */ /* 0x000fea0003800000 */
[----:B-1---5:R-:W1:Y:S01]  /*0cf0*/  LDS R4, [UR16+0x8] ;  /* 0x00000810ff047984 */ /* 0x022e620008000800 */
[----:B------:R-:W5:Y:S01]  /*0d00*/  LDC.64 R8, c[0x0][0x220] ;  /* 0x00008800ff087b82 */ /* 0x000f620000000a00 */
[----:B------:R-:W-:Y:S02]  /*0d10*/  IMAD.MOV.U32 R5, RZ, RZ, 0x70 ;  /* 0x00000070ff057424 */ /* 0x000fe400078e00ff */
[----:B-----5:R5:W-:Y:S03]  /*0d20*/  STS.64 [UR16], R8 ;  /* 0x00000008ff007988 */ /* 0x020be60008000a10 */
[----:B-1----:R-:W-:-:S05]  /*0d30*/  LOP3.LUT R4, R4, 0x10, R5, 0xd8, !PT ;  /* 0x0000001004047812 */ /* 0x002fca00078ed805 */
[----:B------:R5:W-:Y:S02]  /*0d40*/  STS [UR16+0x8], R4 ;  /* 0x00000804ff007988 */ /* 0x000be40008000810 */
.L_x_31:
[----:B-1----:R-:W-:Y:S05]  /*0d50*/  BSYNC B2 ;  /* 0x0000000000027941 */ /* 0x002fea0003800000 */
.L_x_30:
[----:B------:R-:W-:Y:S04]  /*0d60*/  BSSY B3, `(.L_x_32) ;  /* 0x0000011000037945 */ /* 0x000fe80003800000 */
[----:B------:R-:W-:Y:S04]  /*0d70*/  BSSY B2, `(.L_x_33) ;  /* 0x000000e000027945 */ /* 0x000fe80003800000 */
[----:B------:R-:W-:Y:S05]  /*0d80*/  @P2 BRA `(.L_x_34) ;  /* 0x0000000000242947 */ /* 0x000fea0003800000 */
[----:B-----5:R-:W1:Y:S01]  /*0d90*/  LDS R4, [UR16+0x34] ;  /* 0x00003410ff047984 */ /* 0x020e620008000800 */
[----:B------:R-:W-:-:S05]  /*0da0*/  IMAD.MOV.U32 R5, RZ, RZ, 0x3f000000 ;  /* 0x3f000000ff057424 */ /* 0x000fca00078e00ff */
[----:B-1----:R-:W-:-:S05]  /*0db0*/  LOP3.LUT R4, R4, 0xff000000, R5, 0xb8, !PT ;  /* 0xff00000004047812 */ /* 0x002fca00078eb805 */
[----:B------:R1:W-:Y:S01]  /*0dc0*/  STS [UR16+0x34], R4 ;  /* 0x00003404ff007988 */ /* 0x0003e20008000810 */
[----:B------:R-:W-:Y:S05]  /*0dd0*/  @P2 BRA `(.L_x_35) ;  /* 0x00000000001c2947 */ /* 0x000fea0003800000 */
[----:B-1----:R-:W1:Y:S01]  /*0de0*/  LDS R4, [UR16+0x38] ;  /* 0x00003810ff047984 */ /* 0x002e620008000800 */
[----:B------:R-:W-:-:S05]  /*0df0*/  IMAD.MOV.U32 R5, RZ, RZ, 0x3f ;  /* 0x0000003fff057424 */ /* 0x000fca00078e00ff */
[----:B-1----:R-:W-:-:S05]  /*0e00*/  LOP3.LUT R4, R4, 0xff, R5, 0xb8, !PT ;  /* 0x000000ff04047812 */ /* 0x002fca00078eb805 */
[----:B------:R1:W-:Y:S02]  /*0e10*/  STS [UR16+0x38], R4 ;  /* 0x00003804ff007988 */ /* 0x0003e40008000810 */
.L_x_34:
[----:B------:R-:W-:Y:S05]  /*0e20*/  @P2 BREAK B2 ;  /* 0x0000000000022942 */ /* 0x000fea0003800000 */
[----:B------:R-:W-:Y:S05]  /*0e30*/  @P2 BRA `(.L_x_36) ;  /* 0x00000000000c2947 */ /* 0x000fea0003800000 */
[----:B------:R1:W-:Y:S02]  /*0e40*/  STS [UR16+0x20], R3 ;  /* 0x00002003ff007988 */ /* 0x0003e40008000810 */
.L_x_35:
[----:B------:R-:W-:Y:S05]  /*0e50*/  BSYNC B2 ;  /* 0x0000000000027941 */ /* 0x000fea0003800000 */
.L_x_33:
[----:B------:R1:W-:Y:S02]  /*0e60*/  @!P2 STS [UR16+0x24], R2 ;  /* 0x00002402ff00a988 */ /* 0x0003e40008000810 */
.L_x_36:
[----:B------:R-:W-:Y:S05]  /*0e70*/  BSYNC B3 ;  /* 0x0000000000037941 */ /* 0x000fea0003800000 */
.L_x_32:
[----:B------:R-:W-:Y:S05]  /*0e80*/  WARPSYNC.ALL ;  /* 0x0000000000007948 */ /* 0x000fea0003800000 */
[----:B------:R-:W-:Y:S04]  /*0e90*/  BSSY B3, `(.L_x_37) ;  /* 0x000000e000037945 */ /* 0x000fe80003800000 */
[----:B------:R-:W-:Y:S05]  /*0ea0*/  @P2 BRA `(.L_x_38) ;  /* 0x0000000000302947 */ /* 0x000fea0003800000 */
[----:B-1--4-:R-:W1:Y:S01]  /*0eb0*/  LDS R3, [UR16+0x34] ;  /* 0x00003410ff037984 */ /* 0x012e620008000800 */
[----:B-----5:R-:W4:Y:S03]  /*0ec0*/  LDC.64 R4, c[0x0][0x248] ;  /* 0x00009200ff047b82 */ /* 0x020f260000000a00 */
[----:B------:R-:W5:Y:S01]  /*0ed0*/  LDS R2, [UR16+0x1c] ;  /* 0x00001c10ff027984 */ /* 0x000f620008000800 */
[C---:B----4-:R-:W-:Y:S01]  /*0ee0*/  SHF.L.U64.HI R5, R4.reuse, 0x1, R5 ;  /* 0x0000000104057819 */ /* 0x050fe20000010205 */
[----:B------:R-:W-:-:S03]  /*0ef0*/  IMAD.SHL.U32 R4, R4, 0x2, RZ ;  /* 0x0000000204047824 */ /* 0x000fc600078e00ff */
[--C-:B------:R-:W-:Y:S02]  /*0f00*/  SHF.R.U32.HI R9, RZ, 0x4, R5.reuse ;  /* 0x00000004ff097819 */ /* 0x100fe40000011605 */
[----:B------:R-:W-:-:S05]  /*0f10*/  SHF.R.U64 R4, R4, 0x4, R5 ;  /* 0x0000000404047819 */ /* 0x000fca0000001205 */
[----:B------:R4:W-:Y:S01]  /*0f20*/  STS [UR16+0xc], R4 ;  /* 0x00000c04ff007988 */ /* 0x0009e20008000810 */
[----:B-1----:R-:W-:Y:S02]  /*0f30*/  LOP3.LUT R3, R3, 0x7, RZ, 0xb8, !PT ;  /* 0x0000000703037812 */ /* 0x002fe400078eb8ff */
[----:B-----5:R-:W-:-:S03]  /*0f40*/  LOP3.LUT R2, R2, 0xf, R9, 0xb8, !PT ;  /* 0x0000000f02027812 */ /* 0x020fc600078eb809 */
[----:B------:R4:W-:Y:S04]  /*0f50*/  STS [UR16+0x34], R3 ;  /* 0x00003403ff007988 */ /* 0x0009e80008000810 */
[----:B------:R4:W-:Y:S02]  /*0f60*/  STS [UR16+0x1c], R2 ;  /* 0x00001c02ff007988 */ /* 0x0009e40008000810 */
.L_x_38:
[----:B------:R-:W-:Y:S05]  /*0f70*/  BSYNC B3 ;  /* 0x0000000000037941 */ /* 0x000fea0003800000 */
.L_x_37:
[----:B------:R-:W-:Y:S04]  /*0f80*/  BSSY B3, `(.L_x_39) ;  /* 0x000001a000037945 */ /* 0x000fe80003800000 */
[----:B------:R-:W-:Y:S04]  /*0f90*/  BSSY B4, `(.L_x_40) ;  /* 0x0000015000047945 */ /* 0x000fe80003800000 */
[----:B------:R-:W-:Y:S05]  /*0fa0*/  @P2 BRA `(.L_x_41) ;  /* 0x0000000000202947 */ /* 0x000fea0003800000 */
[----:B-1--4-:R-:W1:Y:S02]  /*0fb0*/  LDS R2, [UR16+0x34] ;  /* 0x00003410ff027984 */ /* 0x012e640008000800 */
[----:B-1----:R-:W-:-:S05]  /*0fc0*/  LOP3.LUT R2, R2, 0x38, RZ, 0xb8, !PT ;  /* 0x0000003802027812 */ /* 0x002fca00078eb8ff */
[----:B------:R1:W-:Y:S01]  /*0fd0*/  STS [UR16+0x34], R2 ;  /* 0x00003402ff007988 */ /* 0x0003e20008000810 */
[----:B------:R-:W-:Y:S05]  /*0fe0*/  @P2 BRA `(.L_x_42) ;  /* 0x0000000000202947 */ /* 0x000fea0003800000 */
[----:B-1----:R-:W1:Y:S01]  /*0ff0*/  LDS R2, [UR16+0x8] ;  /* 0x00000810ff027984 */ /* 0x002e620008000800 */
[----:B------:R-:W-:-:S05]  /*1000*/  IMAD.MOV.U32 R3, RZ, RZ, 0x780 ;  /* 0x00000780ff037424 */ /* 0x000fca00078e00ff */
[----:B-1----:R-:W-:-:S05]  /*1010*/  LOP3.LUT R2, R2, 0x300, R3, 0xd8, !PT ;  /* 0x0000030002027812 */ /* 0x002fca00078ed803 */
[----:B------:R1:W-:Y:S02]  /*1020*/  STS [UR16+0x8], R2 ;  /* 0x00000802ff007988 */ /* 0x0003e40008000810 */
.L_x_41:
[----:B------:R-:W-:Y:S05]  /*1030*/  @P2 BRA `(.L_x_43) ;  /* 0x0000000000282947 */ /* 0x000fea0003800000 */
[----:B-1--4-:R-:W1:Y:S02]  /*1040*/  LDS R2, [UR16+0x8] ;  /* 0x00000810ff027984 */ /* 0x012e640008000800 */
[----:B-1----:R-:W-:-:S05]  /*1050*/  LOP3.LUT R2, R2, 0x1800, RZ, 0xb8, !PT ;  /* 0x0000180002027812 */ /* 0x002fca00078eb8ff */
[----:B------:R4:W-:Y:S02]  /*1060*/  STS [UR16+0x8], R2 ;  /* 0x00000802ff007988 */ /* 0x0009e40008000810 */
.L_x_42:
[----:B------:R-:W-:Y:S05]  /*1070*/  @P2 BREAK B4 ;  /* 0x0000000000042942 */ /* 0x000fea0003800000 */
[----:B------:R-:W-:Y:S05]  /*1080*/  @P2 BRA `(.L_x_44) ;  /* 0x0000000000242947 */ /* 0x000fea0003800000 */
[----:B-1--4-:R-:W1:Y:S01]  /*1090*/  LDS R2, [UR16+0x8] ;  /* 0x00000810ff027984 */ /* 0x012e620008000800 */
[----:B------:R-:W-:-:S05]  /*10a0*/  IMAD.MOV.U32 R3, RZ, RZ, 0x6000 ;  /* 0x00006000ff037424 */ /* 0x000fca00078e00ff */
[----:B-1----:R-:W-:-:S04]  /*10b0*/  LOP3.LUT R2, R2, 0x6000, R3, 0xd8, !PT ;  /* 0x0000600002027812 */ /* 0x002fc800078ed803 */
[----:B------:R-:W-:-:S05]  /*10c0*/  LOP3.LUT R2, R2, 0x400000, RZ, 0xb8, !PT ;  /* 0x0040000002027812 */ /* 0x000fca00078eb8ff */
[----:B------:R1:W-:Y:S02]  /*10d0*/  STS [UR16+0x8], R2 ;  /* 0x00000802ff007988 */ /* 0x0003e40008000810 */
.L_x_43:
[----:B------:R-:W-:Y:S05]  /*10e0*/  BSYNC B4 ;  /* 0x0000000000047941 */ /* 0x000fea0003800000 */
.L_x_40:
[----:B-1--4-:R-:W1:Y:S02]  /*10f0*/  @!P2 LDS R2, [UR16+0x8] ;  /* 0x00000810ff02a984 */ /* 0x012e640008000800 */
[----:B-1----:R-:W-:-:S05]  /*1100*/  @!P2 LOP3.LUT R2, R2, 0x8000, RZ, 0xb8, !PT ;  /* 0x000080000202a812 */ /* 0x002fca00078eb8ff */
[----:B------:R1:W-:Y:S02]  /*1110*/  @!P2 STS [UR16+0x8], R2 ;  /* 0x00000802ff00a988 */ /* 0x0003e40008000810 */
.L_x_44:
[----:B------:R-:W-:Y:S05]  /*1120*/  BSYNC B3 ;  /* 0x0000000000037941 */ /* 0x000fea0003800000 */
.L_x_39:
[----:B------:R-:W-:Y:S05]  /*1130*/  WARPSYNC.ALL ;  /* 0x0000000000007948 */ /* 0x000fea0003800000 */
[----:B------:R-:W-:-:S04]  /*1140*/  UIADD3 UR5, UR5, 0x100, URZ ;  /* 0x0000010005057890 */ /* 0x000fc8000fffe03f */
[----:B------:R-:W-:-:S04]  /*1150*/  UIADD3 UR28, UP0, UR5, UR28, URZ ;  /* 0x0000001c051c7290 */ /* 0x000fc8000ff1e03f */
[----:B------:R-:W-:Y:S01]  /*1160*/  ULEA.HI.X.SX32 UR29, UR5, UR29, 0x1, UP0 ;  /* 0x0000001d051d7291 */ /* 0x000fe200080f0e3f */
[----:B------:R-:W-:Y:S11]  /*1170*/  @P0 BRA `(.L_x_45) ;  /* 0x0000000000280947 */ /* 0x000ff60003800000 */
[----:B-1--4-:R-:W5:Y:S01]  /*1180*/  S2R R2, SR_LANEID ;  /* 0x0000000000027919 */ /* 0x012f620000000000 */
[----:B------:R-:W-:Y:S05]  /*1190*/  WARPSYNC.ALL ;  /* 0x0000000000007948 */ /* 0x000fea0003800000 */
[----:B-----5:R-:W-:-:S05]  /*11a0*/  IMAD.SHL.U32 R4, R2, 0x4, RZ ;  /* 0x0000000402047824 */ /* 0x020fca00078e00ff */
[----:B------:R-:W1:Y:S01]  /*11b0*/  LDS R5, [R4+UR16] ;  /* 0x0000001004057984 */ /* 0x000e620008000800 */
[----:B------:R-:W-:-:S05]  /*11c0*/  IADD3 R2, P1, R4, UR28, RZ ;  /* 0x0000001c04027c10 */ /* 0x000fca000ff3e0ff */
[----:B------:R-:W-:-:S05]  /*11d0*/  IMAD.X R3, RZ, RZ, UR29, P1 ;  /* 0x0000001dff037e24 */ /* 0x000fca00088e06ff */
[----:B-1----:R1:W4:Y:S01]  /*11e0*/  ATOMG.E.EXCH.STRONG.GPU PT, RZ, [R2], R5 ;  /* 0x0000000502ff73a8 */ /* 0x00232200041ee100 */
[----:B------:R-:W-:-:S04]  /*11f0*/  DEPBAR {5,4,3,2,1,0} ;  /* 0x0000003f0000791a */ /* 0x000fc80000000000 */
[----:B------:R1:W-:Y:S01]  /*1200*/  UTMACCTL.IV [UR28] ;  /* 0x000000001c0079b9 */ /* 0x0003e20008000000 */
[----:B------:R-:W-:Y:S01]  /*1210*/  NOP ;  /* 0x0000000000007918 */ /* 0x000fe20000000000 */
.L_x_45:
[----:B------:R-:W-:Y:S05]  /*1220*/  @P0 BRA `(.L_x_46) ;  /* 0x00000000000c0947 */ /* 0x000fea0003800000 */
[----:B------:R0:W-:Y:S01]  /*1230*/  UTMACMDFLUSH ;  /* 0x00000000000079b7 */ /* 0x0001e20000000000 */
[----:B------:R-:W-:Y:S05]  /*1240*/  @P0 BRA `(.L_x_46) ;  /* 0x0000000000040947 */ /* 0x000fea0003800000 */
[----:B------:R-:W-:-:S04]  /*1250*/  DEPBAR.LE SB0, 0x0 ;  /* 0x000080000000791a */ /* 0x000fc80000000000 */
.L_x_46:
[----:B------:R-:W-:Y:S05]  /*1260*/  WARPSYNC.ALL ;  /* 0x0000000000007948 */ /* 0x000fea0003800000 */
[----:B----4-:R-:W-:Y:S01]  /*1270*/  BAR.SYNC.DEFER_BLOCKING 0x0 ;  /* 0x0000000000007b1d */ /* 0x010fe20000010000 */
[----:B------:R-:W-:Y:S01]  /*1280*/  ISETP.GE.AND P0, PT, R7, 0x1, PT ;  /* 0x000000010700780c */ /* 0x000fe20003f06270 */
[----:B------:R-:W-:Y:S01]  /*1290*/  USHF.L.U32 UR14, UR31, 0x6, URZ ;  /* 0x000000061f0e7899 */ /* 0x000fe2000800063f */
[----:B------:R-:W-:Y:S02]  /*12a0*/  CS2R R24, SRZ ;  /* 0x0000000000187805 */ /* 0x000fe4000001ff00 */
[----:B------:R-:W-:-:S02]  /*12b0*/  CS2R R26, SRZ ;  /* 0x00000000001a7805 */ /* 0x000fc4000001ff00 */
[----:B------:R-:W-:Y:S01]  /*12c0*/  CS2R R28, SRZ ;  /* 0x00000000001c7805 */ /* 0x000fe2000001ff00 */
[----:B------:R-:W-:Y:S01]  /*12d0*/  VOTEU.ALL UP0, P2 ;  /* 0x00000000003f7886 */ /* 0x000fe20001000000 */
[----:B------:R-:W-:Y:S01]  /*12e0*/  UMOV UR6, 0x1 ;  /* 0x0000000100067882 */ /* 0x000fe20000000000 */
[----:B------:R-:W-:Y:S01]  /*12f0*/  VOTEU.ALL UP1, P2 ;  /* 0x00000000003f7886 */ /* 0x000fe20001020000 */
[----:B------:R-:W-:Y:S01]  /*1300*/  VOTEU.ALL UP2, P2 ;  /* 0x00000000003f7886 */ /* 0x000fe20001040000 */
[----:B------:R-:W-:Y:S01]  /*1310*/  VOTEU.ALL UP3, P2 ;  /* 0x00000000003f7886 */ /* 0x000fe20001060000 */
[----:B------:R-:W-:-:S04]  /*1320*/  @!UP0 UIADD3 UR8, -UR6, 0x100000, URZ ;  /* 0x0010000006088890 */ /* 0x000fc8000fffe13f */
[----:B------:R-:W-:Y:S02]  /*1330*/  @!UP0 USHF.L.U32 UR9, UR8, 0xb, URZ ;  /* 0x0000000b08098899 */ /* 0x000fe4000800063f */
[----:B------:R-:W-:Y:S01]  /*1340*/  @!UP0 USHF.L.U32 UR8, UR8, 0x1, URZ ;  /* 0x0000000108088899 */ /* 0x000fe2000800063f */
[----:B------:R-:W-:Y:S01]  /*1350*/  CS2R R30, SRZ ;  /* 0x00000000001e7805 */ /* 0x000fe2000001ff00 */
        /* <DEDUP_REMOVED lines=12> */
[----:B------:R-:W-:Y:S01]  /*1420*/  VOTEU.ALL UP0, P2 ;  /* 0x00000000003f7886 */ /* 0x000fe20001000000 */
[----:B------:R-:W-:Y:S01]  /*1430*/  CS2R R38, SRZ ;  /* 0x0000000000267805 */ /* 0x000fe2000001ff00 */
[----:B------:R-:W4:Y:S03]  /*1440*/  FENCE.VIEW.ASYNC.S ;  /* 0x00000000000073c6 */ /* 0x000f260000000000 */
[----:B----4-:R-:W4:Y:S02]  /*1450*/  @!UP0 SYNCS.EXCH.64 URZ, [UR16+0x8000], UR8 ;  /* 0x00800008103f85b2 */ /* 0x010f240008000100 */
[----:B----4-:R-:W-:Y:S06]  /*1460*/  BAR.SYNC.DEFER_BLOCKING 0x0 ;  /* 0x0000000000007b1d */ /* 0x010fec0000010000 */
[----:B------:R4:W2:Y:S02]  /*1470*/  @!UP1 SYNCS.EXCH.64 URZ, [UR16+0x8008], UR10 ;  /* 0x0080080a103f95b2 */ /* 0x0008a40008000100 */
[----:B--2---:R-:W-:Y:S01]  /*1480*/  BAR.SYNC.DEFER_BLOCKING 0x0 ;  /* 0x0000000000007b1d */ /* 0x004fe20000010000 */
[----:B----4-:R-:W-:-:S05]  /*1490*/  USHF.L.U32 UR11, UR32, 0x6, URZ ;  /* 0x00000006200b7899 */ /* 0x010fca000800063f */
[----:B------:R2:W4:Y:S02]  /*14a0*/  @!UP2 SYNCS.EXCH.64 URZ, [UR16+0x8010], UR12 ;  /* 0x0080100c103fa5b2 */ /* 0x0005240008000100 */
[----:B----4-:R-:W-:Y:S06]  /*14b0*/  BAR.SYNC.DEFER_BLOCKING 0x0 ;  /* 0x0000000000007b1d */ /* 0x010fec0000010000 */
[----:B------:R2:W4:Y:S01]  /*14c0*/  @!UP3 SYNCS.EXCH.64 URZ, [UR16+0x8018], UR6 ;  /* 0x00801806103fb5b2 */ /* 0x0005220008000100 */
[----:B------:R-:W-:Y:S05]  /*14d0*/  @!P0 BRA `(.L_x_47) ;  /* 0x0000000400308947 */ /* 0x000fea0003800000 */
[----:B-----5:R-:W5:Y:S01]  /*14e0*/  LDC R4, c[0x0][0x230] ;  /* 0x00008c00ff047b82 */ /* 0x020f620000000800 */
[----:B-1----:R-:W-:Y:S02]  /*14f0*/  SHF.R.U32.HI R2, RZ, 0x5, R0 ;  /* 0x00000005ff027819 */ /* 0x002fe40000011600 */
[----:B------:R-:W-:Y:S02]  /*1500*/  CS2R R24, SRZ ;  /* 0x0000000000187805 */ /* 0x000fe4000001ff00 */
[----:B------:R-:W-:Y:S02]  /*1510*/  CS2R R26, SRZ ;  /* 0x00000000001a7805 */ /* 0x000fe4000001ff00 */
[----:B------:R-:W-:Y:S02]  /*1520*/  CS2R R28, SRZ ;  /* 0x00000000001c7805 */ /* 0x000fe4000001ff00 */
[----:B------:R-:W-:Y:S02]  /*1530*/  R2UR UR33, R2 ;  /* 0x00000000022172ca */ /* 0x000fe400000e0000 */
[----:B------:R-:W-:-:S02]  /*1540*/  CS2R R30, SRZ ;  /* 0x00000000001e7805 */ /* 0x000fc4000001ff00 */
[----:B------:R-:W-:Y:S02]  /*1550*/  CS2R R32, SRZ ;  /* 0x0000000000207805 */ /* 0x000fe4000001ff00 */
[----:B------:R-:W-:Y:S02]  /*1560*/  CS2R R34, SRZ ;  /* 0x0000000000227805 */ /* 0x000fe4000001ff00 */
[----:B------:R-:W-:Y:S02]  /*1570*/  CS2R R36, SRZ ;  /* 0x0000000000247805 */ /* 0x000fe4000001ff00 */
[----:B------:R-:W-:Y:S01]  /*1580*/  CS2R R38, SRZ ;  /* 0x0000000000267805 */ /* 0x000fe2000001ff00 */
[----:B------:R-:W-:Y:S01]  /*1590*/  UMOV UR5, URZ ;  /* 0x0000003f00057c82 */ /* 0x000fe20008000000 */
[----:B------:R-:W-:-:S05]  /*15a0*/  UMOV UR10, URZ ;  /* 0x0000003f000a7c82 */ /* 0x000fca0008000000 */
.L_x_49:
[----:B----4-:R-:W-:Y:S01]  /*15b0*/  BAR.SYNC.DEFER_BLOCKING 0x0 ;  /* 0x0000000000007b1d */ /* 0x010fe20000010000 */
[----:B------:R-:W-:Y:S01]  /*15c0*/  ULEA UR34, UR5, UR16, 0x3 ;  /* 0x0000001005227291 */ /* 0x000fe2000f8e183f */
[----:B------:R-:W-:Y:S01]  /*15d0*/  @!P2 IMAD.MOV.U32 R3, RZ, RZ, 0x2000 ;  /* 0x00002000ff03a424 */ /* 0x000fe200078e00ff */
[----:B------:R-:W-:Y:S01]  /*15e0*/  ELECT P1, URZ, PT ;  /* 0x00000000003f782f */ /* 0x000fe20003820000 */
[----:B------:R-:W-:Y:S01]  /*15f0*/  IMAD.U32 R2, RZ, RZ, UR4 ;  /* 0x00000004ff027e24 */ /* 0x000fe2000f8e00ff */
[----:B------:R-:W-:Y:S02]  /*1600*/  ULEA UR8, UR5, UR16, 0xc ;  /* 0x0000001005087291 */ /* 0x000fe4000f8e603f */
[----:B------:R-:W-:Y:S02]  /*1610*/  ISETP.LT.U32.AND P1, PT, R6, 0x20, P1 ;  /* 0x000000200600780c */ /* 0x000fe40000f21070 */
[----:B------:R-:W-:Y:S02]  /*1620*/  ELECT P0, URZ, PT ;  /* 0x00000000003f782f */ /* 0x000fe40003800000 */
[----:B------:R-:W-:Y:S01]  /*1630*/  SHF.L.U32 R2, R2, 0x1f, RZ ;  /* 0x0000001f02027819 */ /* 0x000fe200000006ff */
[----:B--2---:R-:W-:Y:S01]  /*1640*/  UIADD3 UR12, UR8, 0x4000, URZ ;  /* 0x00004000080c7890 */ /* 0x004fe2000fffe03f */
[----:B------:R-:W-:Y:S01]  /*1650*/  ISETP.LT.U32.AND P0, PT, R6, 0x20, P0 ;  /* 0x000000200600780c */ /* 0x000fe20000701070 */
[----:B------:R-:W-:Y:S01]  /*1660*/  UMOV UR15, UR10 ;  /* 0x0000000a000f7c82 */ /* 0x000fe20008000000 */
[----:B------:R-:W-:-:S02]  /*1670*/  ULOP3.LUT UR17, UR33, 0x4, URZ, 0xc0, !UPT ;  /* 0x0000000421117892 */ /* 0x000fc4000f8ec03f */
[----:B------:R-:W-:Y:S02]  /*1680*/  USHF.R.U32.HI UR21, URZ, 0x4, UR8 ;  /* 0x000000043f157899 */ /* 0x000fe40008011608 */
[----:B------:R-:W-:Y:S01]  /*1690*/  ULEA.HI UR20, UR12, UR17, URZ, 0x1c ;  /* 0x000000110c147291 */ /* 0x000fe2000f8fe03f */
[----:B------:R-:W-:Y:S01]  /*16a0*/  VOTEU.ANY UP0, P1 ;  /* 0x00000000003f7886 */ /* 0x000fe20000800100 */
[----:B------:R-:W-:Y:S01]  /*16b0*/  VOTEU.ANY UP2, P1 ;  /* 0x00000000003f7886 */ /* 0x000fe20000840100 */
[----:B------:R-:W-:Y:S01]  /*16c0*/  USGXT.U32 UR17, UR21, 0xe ;  /* 0x0000000e1511789a */ /* 0x000fe20008000000 */
[----:B------:R1:W-:Y:S01]  /*16d0*/  @!P2 SYNCS.ARRIVE.TRANS64 RZ, [UR34+0x8000], R3 ;  /* 0x00800003ffffa9a7 */ /* 0x0003e20008000022 */
[----:B------:R2:W-:Y:S06]  /*16e0*/  MEMBAR.ALL.CTA ;  /* 0x0000000000007992 */ /* 0x0005ec0000008000 */
[----:B--2---:R-:W2:Y:S01]  /*16f0*/  FENCE.VIEW.ASYNC.S ;  /* 0x00000000000073c6 */ /* 0x004ea20000000000 */
[----:B------:R-:W-:Y:S01]  /*1700*/  @UP0 UIADD3 UR9, UR34, 0x8000, URZ ;  /* 0x0000800022090890 */ /* 0x000fe2000fffe03f */
[----:B------:R-:W-:Y:S01]  /*1710*/  @UP0 UMOV UR6, UR24 ;  /* 0x0000001800060c82 */ /* 0x000fe20008000000 */
[----:B------:R-:W-:Y:S01]  /*1720*/  @UP0 UMOV UR7, UR25 ;  /* 0x0000001900070c82 */ /* 0x000fe20008000000 */
[----:B--2---:R-:W-:Y:S01]  /*1730*/  VOTEU.ANY UP1, P0 ;  /* 0x00000000003f7886 */ /* 0x004fe20000020100 */
[----:B------:R-:W-:Y:S01]  /*1740*/  VOTEU.ANY UP3, P0 ;  /* 0x00000000003f7886 */ /* 0x000fe20000060100 */
[----:B------:R-:W-:Y:S01]  /*1750*/  ULOP3.LUT UR30, UR20, 0x3fff, URZ, 0xc0, !UPT ;  /* 0x00003fff141e7892 */ /* 0x000fe2000f8ec03f */
[----:B------:R-:W-:-:S02]  /*1760*/  UMOV UR21, 0x80000020 ;  /* 0x8000002000157882 */ /* 0x000fc40000000000 */
[----:B------:R-:W-:Y:S01]  /*1770*/  @UP1 UIADD3 UR13, UR34, 0x8000, URZ ;  /* 0x00008000220d1890 */ /* 0x000fe2000fffe03f */
[----:B------:R-:W-:Y:S01]  /*1780*/  @UP1 UMOV UR18, UR26 ;  /* 0x0000001a00121c82 */ /* 0x000fe20008000000 */
[----:B------:R-:W-:Y:S01]  /*1790*/  @UP1 UMOV UR19, UR27 ;  /* 0x0000001b00131c82 */ /* 0x000fe20008000000 */
[----:B------:R-:W-:Y:S01]  /*17a0*/  UMOV UR20, UR17 ;  /* 0x0000001100147c82 */ /* 0x000fe20008000000 */
[----:B------:R-:W-:Y:S01]  /*17b0*/  UMOV UR22, UR30 ;  /* 0x0000001e00167c82 */ /* 0x000fe20008000000 */
[----:B------:R-:W-:Y:S01]  /*17c0*/  UMOV UR23, 0x40000040 ;  /* 0x4000004000177882 */ /* 0x000fe20000000000 */
[----:B------:R-:W-:Y:S06]  /*17d0*/  BAR.SYNC.DEFER_BLOCKING 0x0 ;  /* 0x0000000000007b1d */ /* 0x000fec0000010000 */
[----:B------:R1:W-:Y:S02]  /*17e0*/  @UP2 UTMALDG.2D [UR8], [UR6] ;  /* 0x00000008060025b4 */ /* 0x0003e40008008000 */
[----:B------:R-:W-:Y:S06]  /*17f0*/  BAR.SYNC.DEFER_BLOCKING 0x0 ;  /* 0x0000000000007b1d */ /* 0x000fec0000010000 */
[----:B------:R1:W-:Y:S02]  /*1800*/  @UP3 UTMALDG.2D [UR12], [UR18] ;  /* 0x0000000c120035b4 */ /* 0x0003e40008008000 */
[----:B------:R-:W-:Y:S06]  /*1810*/  BAR.SYNC.DEFER_BLOCKING 0x0 ;  /* 0x0000000000007b1d */ /* 0x000fec0000010000 */
[----:B------:R-:W2:Y:S02]  /*1820*/  SYNCS.PHASECHK.TRANS64.TRYWAIT P0, [UR34+0x8000], R2 ;  /* 0x00800002ff0075a7 */ /* 0x000ea40008000162 */
[----:B-12---:R-:W-:Y:S05]  /*1830*/  @!P0 BRA `(.L_x_48) ;  /* 0x0000000400188947 */ /* 0x006fea0003800000 */
.L_x_50:
[----:B------:R-:W-:Y:S02]  /*1840*/  WARPGROUP.DEPBAR.LE gsb0, 0x0 ;  /* 0x00008000000079c5 */ /* 0x000fe40000010000 */
[----:B------:R-:W-:Y:S01]  /*1850*/  WARPGROUP.ARRIVE ;  /* 0x00000000000079c5 */ /* 0x000fe20000000000 */
[----:B------:R-:W-:Y:S01]  /*1860*/  UIADD3 UR10, UR10, 0x20, URZ ;  /* 0x000000200a0a7890 */ /* 0x000fe2000fffe03f */
[----:B------:R-:W-:Y:S01]  /*1870*/  UMOV UR6, UR17 ;  /* 0x0000001100067c82 */ /* 0x000fe20008000000 */
[----:B------:R-:W-:Y:S01]  /*1880*/  UMOV UR7, URZ ;  /* 0x0000003f00077c82 */ /* 0x000fe20008000000 */
[----:B------:R-:W-:Y:S02]  /*1890*/  UIADD3 UR5, UR5, 0x1, URZ ;  /* 0x0000000105057890 */ /* 0x000fe4000fffe03f */
[----:B------:R-:W-:Y:S01]  /*18a0*/  HGMMA.64x32x16.F32 R24, gdesc[UR20].tnspB, R24 ;  /* 0x40600000141879f0 */ /* 0x000fe20008700818 */
[----:B------:R-:W-:Y:S01]  /*18b0*/  UMOV UR20, 0xfffffffe ;  /* 0xfffffffe00147882 */ /* 0x000fe20000000000 */
[----:B------:R-:W-:Y:S01]  /*18c0*/  UMOV UR21, 0x7fffffdf ;  /* 0x7fffffdf00157882 */ /* 0x000fe20000000000 */
[----:B-----5:R-:W-:Y:S01]  /*18d0*/  ISETP.LE.AND P0, PT, R4, UR10, PT ;  /* 0x0000000a04007c0c */ /* 0x020fe2000bf03270 */
[----:B------:R-:W-:Y:S01]  /*18e0*/  UIADD3.64 UR20, UR6, -UR20, URZ ;  /* 0x8000001406147297 */ /* 0x000fe2000fffe03f */
[----:B------:R-:W-:Y:S01]  /*18f0*/  UMOV UR22, 0x80 ;  /* 0x0000008000167882 */ /* 0x000fe20000000000 */
[----:B------:R-:W-:Y:S01]  /*1900*/  UMOV UR23, 0x40000040 ;  /* 0x4000004000177882 */ /* 0x000fe20000000000 */
[----:B------:R-:W-:Y:S01]  /*1910*/  UMOV UR6, UR30 ;  /* 0x0000001e00067c82 */ /* 0x000fe20008000000 */
[----:B------:R-:W-:Y:S01]  /*1920*/  UMOV UR7, URZ ;  /* 0x0000003f00077c82 */ /* 0x000fe20008000000 */
[----:B------:R-:W-:-:S02]  /*1930*/  UISETP.NE.U32.AND UP0, UPT, UR5, 0x4, UPT ;  /* 0x000000040500788c */ /* 0x000fc4000bf05070 */
[----:B------:R-:W-:Y:S02]  /*1940*/  UIADD3.64 UR22, UR6, UR22, URZ ;  /* 0x0000001606167297 */ /* 0x000fe4000fffe03f */
[----:B------:R-:W-:Y:S02]  /*1950*/  USEL UR6, URZ, 0x1, UP0 ;  /* 0x000000013f067887 */ /* 0x000fe40008000000 */
[----:B------:R-:W-:Y:S02]  /*1960*/  USEL UR5, UR5, URZ, UP0 ;  /* 0x0000003f05057287 */ /* 0x000fe40008000000 */
[----:B------:R-:W-:-:S03]  /*1970*/  ULOP3.LUT UR4, UR4, UR6, URZ, 0x3c, !UPT ;  /* 0x0000000604047292 */ /* 0x000fc6000f8e3c3f */
[----:B------:R-:W-:Y:S01]  /*1980*/  HGMMA.64x32x16.F32 R24, gdesc[UR20].tnspB, R24, gsb0 ;  /* 0x40600000141879f0 */ /* 0x000fe20008000818 */
[----:B------:R-:W-:Y:S08]  /*1990*/  @!P0 BRA `(.L_x_49) ;  /* 0xfffffffc00048947 */ /* 0x000ff0000383ffff */
.L_x_47:
[----:B------:R-:W-:Y:S02]  /*19a0*/  WARPGROUP.DEPBAR.LE gsb0, 0x0 ;  /* 0x00008000000079c5 */ /* 0x000fe40000010000 */
[----:B----4-:R-:W-:Y:S01]  /*19b0*/  BAR.SYNC.DEFER_BLOCKING 0x0 ;  /* 0x0000000000007b1d */ /* 0x010fe20000010000 */
[C---:B-1----:R-:W-:Y:S01]  /*19c0*/  IMAD.SHL.U32 R2, R0.reuse, 0x40, RZ ;  /* 0x0000004000027824 */ /* 0x042fe200078e00ff */
[----:B-----5:R-:W-:Y:S01]  /*19d0*/  SHF.R.U32.HI R4, RZ, 0x1, R0 ;  /* 0x00000001ff047819 */ /* 0x020fe20000011600 */
[----:B------:R-:W-:Y:S01]  /*19e0*/  IMAD.SHL.U32 R3, R0, 0x10, RZ ;  /* 0x0000001000037824 */ /* 0x000fe200078e00ff */
[----:B------:R-:W-:Y:S02]  /*19f0*/  F2FP.F16.F32.PACK_AB R24, R25, R24 ;  /* 0x000000181918723e */ /* 0x000fe400000000ff */
[----:B------:R-:W-:Y:S02]  /*1a00*/  ELECT P0, URZ, PT ;  /* 0x00000000003f782f */ /* 0x000fe40003800000 */
[----:B------:R-:W-:Y:S01]  /*1a10*/  LOP3.LUT R2, R2, 0x1800, RZ, 0xc0, !PT ;  /* 0x0000180002027812 */ /* 0x000fe200078ec0ff */
[----:B------:R-:W-:Y:S01]  /*1a20*/  UMOV UR17, UR14 ;  /* 0x0000000e00117c82 */ /* 0x000fe20008000000 */
[----:B------:R-:W-:Y:S01]  /*1a30*/  LOP3.LUT R5, R4, 0x40, RZ, 0xc0, !PT ;  /* 0x0000004004057812 */ /* 0x000fe200078ec0ff */
[----:B------:R-:W-:Y:S01]  /*1a40*/  UMOV UR18, UR11 ;  /* 0x0000000b00127c82 */ /* 0x000fe20008000000 */
[----:B------:R-:W-:-:S02]  /*1a50*/  LOP3.LUT R2, R2, 0x70, R3, 0xf8, !PT ;  /* 0x0000007002027812 */ /* 0x000fc400078ef803 */
[----:B------:R-:W-:Y:S01]  /*1a60*/  LOP3.LUT R5, R5, 0x10, R0, 0xf8, !PT ;  /* 0x0000001005057812 */ /* 0x000fe200078ef800 */
[----:B------:R-:W-:Y:S01]  /*1a70*/  IMAD.SHL.U32 R0, R0, 0x80, RZ ;  /* 0x0000008000007824 */ /* 0x000fe200078e00ff */
[----:B------:R-:W-:Y:S02]  /*1a80*/  F2FP.F16.F32.PACK_AB R25, R27, R26 ;  /* 0x0000001a1b19723e */ /* 0x000fe400000000ff */
[----:B------:R-:W-:Y:S02]  /*1a90*/  LOP3.LUT R5, R2, R5, RZ, 0x3c, !PT ;  /* 0x0000000502057212 */ /* 0x000fe400078e3cff */
[----:B------:R-:W-:Y:S02]  /*1aa0*/  F2FP.F16.F32.PACK_AB R32, R33, R32 ;  /* 0x000000202120723e */ /* 0x000fe400000000ff */
[----:B------:R-:W-:Y:S02]  /*1ab0*/  LOP3.LUT R0, R5, 0x780, R0, 0xf8, !PT ;  /* 0x0000078005007812 */ /* 0x000fe400078ef800 */
[----:B------:R-:W-:Y:S01]  /*1ac0*/  F2FP.F16.F32.PACK_AB R26, R29, R28 ;  /* 0x0000001c1d1a723e */ /* 0x000fe200000000ff */
[----:B------:R-:W1:Y:S02]  /*1ad0*/  @!P2 SYNCS.CCTL.IV [UR16+0x8000] ;  /* 0x00800000ff00a9b1 */ /* 0x000e640008000010 */
[----:B-1----:R-:W-:Y:S01]  /*1ae0*/  BAR.SYNC.DEFER_BLOCKING 0x0 ;  /* 0x0000000000007b1d */ /* 0x002fe20000010000 */
[C---:B------:R-:W-:Y:S01]  /*1af0*/  LOP3.LUT R2, R0.reuse, 0x20, RZ, 0x3c, !PT ;  /* 0x0000002000027812 */ /* 0x040fe200078e3cff */
[----:B------:R-:W-:Y:S01]  /*1b00*/  VIADD R0, R0, UR16 ;  /* 0x0000001000007c36 */ /* 0x000fe20008000000 */
[----:B------:R-:W-:-:S02]  /*1b10*/  F2FP.F16.F32.PACK_AB R27, R31, R30 ;  /* 0x0000001e1f1b723e */ /* 0x000fc400000000ff */
[----:B------:R-:W-:Y:S01]  /*1b20*/  F2FP.F16.F32.PACK_AB R33, R35, R34 ;  /* 0x000000222321723e */ /* 0x000fe200000000ff */
[----:B------:R-:W-:Y:S01]  /*1b30*/  VIADD R2, R2, UR16 ;  /* 0x0000001002027c36 */ /* 0x000fe20008000000 */
[----:B------:R-:W-:Y:S02]  /*1b40*/  F2FP.F16.F32.PACK_AB R34, R37, R36 ;  /* 0x000000242522723e */ /* 0x000fe400000000ff */
[----:B------:R-:W-:Y:S02]  /*1b50*/  F2FP.F16.F32.PACK_AB R35, R39, R38 ;  /* 0x000000262723723e */ /* 0x000fe400000000ff */
[----:B------:R-:W-:Y:S01]  /*1b60*/  ISETP.LT.U32.AND P0, PT, R6, 0x20, P0 ;  /* 0x000000200600780c */ /* 0x000fe20000701070 */
[----:B------:R-:W1:Y:S02]  /*1b70*/  @!P2 SYNCS.CCTL.IV [UR16+0x8008] ;  /* 0x00800800ff00a9b1 */ /* 0x000e640008000010 */
[----:B-1----:R-:W-:Y:S10]  /*1b80*/  BAR.SYNC.DEFER_BLOCKING 0x0 ;  /* 0x0000000000007b1d */ /* 0x002ff40000010000 */
[----:B------:R-:W-:Y:S01]  /*1b90*/  VOTEU.ANY UP0, P0 ;  /* 0x00000000003f7886 */ /* 0x000fe20000000100 */
[----:B------:R-:W-:-:S04]  /*1ba0*/  VOTEU.ANY UP1, P0 ;  /* 0x00000000003f7886 */ /* 0x000fc80000020100 */
[----:B--2---:R-:W-:Y:S01]  /*1bb0*/  @UP0 UMOV UR6, UR28 ;  /* 0x0000001c00060c82 */ /* 0x004fe20008000000 */
[----:B------:R-:W-:Y:S01]  /*1bc0*/  @UP0 UMOV UR7, UR29 ;  /* 0x0000001d00070c82 */ /* 0x000fe20008000000 */
[----:B------:R-:W1:Y:S02]  /*1bd0*/  @!P2 SYNCS.CCTL.IV [UR16+0x8010] ;  /* 0x00801000ff00a9b1 */ /* 0x000e640008000010 */
[----:B-1----:R-:W-:Y:S06]  /*1be0*/  BAR.SYNC.DEFER_BLOCKING 0x0 ;  /* 0x0000000000007b1d */ /* 0x002fec0000010000 */
[----:B------:R-:W1:Y:S02]  /*1bf0*/  @!P2 SYNCS.CCTL.IV [UR16+0x8018] ;  /* 0x00801800ff00a9b1 */ /* 0x000e640008000010 */
[----:B-1----:R-:W-:Y:S04]  /*1c00*/  STSM.16.M88.4 [R0], R24 ;  /* 0x0000001800007844 */ /* 0x002fe80000000200 */
[----:B------:R-:W-:Y:S01]  /*1c10*/  STSM.16.M88.4 [R2], R32 ;  /* 0x0000002002007844 */ /* 0x000fe20000000200 */
[----:B------:R1:W-:Y:S06]  /*1c20*/  MEMBAR.ALL.CTA ;  /* 0x0000000000007992 */ /* 0x0003ec0000008000 */
[----:B-1----:R-:W1:Y:S02]  /*1c30*/  FENCE.VIEW.ASYNC.S ;  /* 0x00000000000073c6 */ /* 0x002e640000000000 */
[----:B-1----:R-:W-:Y:S06]  /*1c40*/  BAR.SYNC.DEFER_BLOCKING 0x0 ;  /* 0x0000000000007b1d */ /* 0x002fec0000010000 */
[----:B------:R1:W-:Y:S01]  /*1c50*/  @UP1 UTMASTG.2D [UR16], [UR6] ;  /* 0x00000010060013b5 */ /* 0x0003e20008008000 */
[----:B------:R0:W-:Y:S01]  /*1c60*/  UTMACMDFLUSH ;  /* 0x00000000000079b7 */ /* 0x0001e20000000000 */
[----:B------:R-:W-:-:S04]  /*1c70*/  DEPBAR.LE SB0, 0x0 ;  /* 0x000080000000791a */ /* 0x000fc80000000000 */
[----:B------:R-:W-:Y:S06]  /*1c80*/  BAR.SYNC.DEFER_BLOCKING 0x0 ;  /* 0x0000000000007b1d */ /* 0x000fec0000010000 */
[----:B-1----:R-:W-:Y:S05]  /*1c90*/  EXIT ;  /* 0x000000000000794d */ /* 0x002fea0003800000 */
.L_x_48:
[----:B------:R-:W1:Y:S02]  /*1ca0*/  SYNCS.PHASECHK.TRANS64.TRYWAIT P0, [UR34+0x8000], R2 ;  /* 0x00800002ff0075a7 */ /* 0x000e640008000162 */
[----:B-1----:R-:W-:Y:S05]  /*1cb0*/  @!P0 BRA `(.L_x_48) ;  /* 0xfffffffc00f88947 */ /* 0x002fea000383ffff */
[----:B------:R-:W-:Y:S05]  /*1cc0*/  BRA `(.L_x_50) ;  /* 0xfffffff800dc7947 */ /* 0x000fea000383ffff */
.L_x_51:
[----:B------:R-:W-:-:S00]  /*1cd0*/  BRA `(.L_x_51) ;  /* 0xfffffffc00fc7947 */ /* 0x000fc0000383ffff */
[----:B------:R-:W-:-:S00]  /*1ce0*/  NOP ;  /* 0x0000000000007918 */ /* 0x000fc00000000000 */
        /* <DEDUP_REMOVED lines=9> */
.L_x_52:


//--------------------- .nv.shared.gluon_wgmma    --------------------------
	.section	.nv.shared.gluon_wgmma,"aw",@nobits
	.sectionflags	@""
	.align	16
	.zero		1024


//--------------------- .nv.shared.reserved.0     --------------------------
	.section	.nv.shared.reserved.0,"aw",@nobits
	.weak		__nv_reservedSMEM_offset_0_alias
	.size		__nv_reservedSMEM_offset_0_alias, 0, 0
	.other		__nv_reservedSMEM_offset_0_alias,@"STO_CUDA_RESERVED_SHARED STV_DEFAULT"
__nv_reservedSMEM_offset_0_alias:
	.zero		0


//--------------------- .nv.constant0.gluon_wgmma --------------------------
	.section	.nv.constant0.gluon_wgmma,"a",@progbits
	.sectionflags	@""
	.align	4
.nv.constant0.gluon_wgmma:
	.zero		608


//--------------------- SYMBOLS --------------------------

	.type		.nv.reservedSmem.offset0,@object
	.size		.nv.reservedSmem.offset0,0x4
